//
// Generated by NVIDIA NVVM Compiler
//
// Compiler Build ID: CL-36424714
// Cuda compilation tools, release 13.0, V13.0.88
// Based on NVVM 20.0.0
//

.version 9.0
.target sm_100
.address_size 64

	// .globl	_Z18matrixMulKernelOptPK6__halfS1_PS_mmm
// _ZZ18matrixMulKernelOptPK6__halfS1_PS_mmmE6tile_a has been demoted
// _ZZ18matrixMulKernelOptPK6__halfS1_PS_mmmE6tile_b has been demoted

.visible .entry _Z18matrixMulKernelOptPK6__halfS1_PS_mmm(
	.param .u64 .ptr .align 1 _Z18matrixMulKernelOptPK6__halfS1_PS_mmm_param_0,
	.param .u64 .ptr .align 1 _Z18matrixMulKernelOptPK6__halfS1_PS_mmm_param_1,
	.param .u64 .ptr .align 1 _Z18matrixMulKernelOptPK6__halfS1_PS_mmm_param_2,
	.param .u64 _Z18matrixMulKernelOptPK6__halfS1_PS_mmm_param_3,
	.param .u64 _Z18matrixMulKernelOptPK6__halfS1_PS_mmm_param_4,
	.param .u64 _Z18matrixMulKernelOptPK6__halfS1_PS_mmm_param_5
)
{
	.reg .pred 	%p<28>;
	.reg .b16 	%rs<172>;
	.reg .b32 	%r<419>;
	.reg .b32 	%f<9>;
	.reg .b64 	%rd<53>;
	// demoted variable
	.shared .align 2 .b8 _ZZ18matrixMulKernelOptPK6__halfS1_PS_mmmE6tile_a[8192];
	// demoted variable
	.shared .align 2 .b8 _ZZ18matrixMulKernelOptPK6__halfS1_PS_mmmE6tile_b[8192];
	ld.param.u64 	%rd15, [_Z18matrixMulKernelOptPK6__halfS1_PS_mmm_param_0];
	ld.param.u64 	%rd16, [_Z18matrixMulKernelOptPK6__halfS1_PS_mmm_param_1];
	ld.param.u64 	%rd18, [_Z18matrixMulKernelOptPK6__halfS1_PS_mmm_param_3];
	ld.param.u64 	%rd19, [_Z18matrixMulKernelOptPK6__halfS1_PS_mmm_param_4];
	ld.param.u64 	%rd20, [_Z18matrixMulKernelOptPK6__halfS1_PS_mmm_param_5];
	cvta.to.global.u64 	%rd1, %rd16;
	cvta.to.global.u64 	%rd2, %rd15;
	mov.u32 	%r16, %ctaid.y;
	shl.b32 	%r17, %r16, 6;
	mov.u32 	%r1, %tid.y;
	add.s32 	%r2, %r17, %r1;
	mov.u32 	%r18, %ctaid.x;
	shl.b32 	%r19, %r18, 6;
	mov.u32 	%r3, %tid.x;
	add.s32 	%r4, %r19, %r3;
	mov.f32 	%f1, 0f00000000;
	// begin inline asm
	{.reg .f16 low;
  cvt.rn.f16.f32 low, %f1;
  mov.b32 %r15, {low,low};}

	// end inline asm
	mov.b32 	{%rs168, %rs169}, %r15;
	add.s64 	%rd21, %rd20, 63;
	setp.lt.u64 	%p3, %rd21, 64;
	@%p3 bra 	$L__BB0_24;
	shl.b32 	%r20, %r3, 1;
	cvt.u64.u32 	%rd3, %r2;
	setp.gt.u64 	%p4, %rd18, %rd3;
	mul.lo.s64 	%rd4, %rd20, %rd3;
	shl.b32 	%r21, %r1, 7;
	mov.u32 	%r22, _ZZ18matrixMulKernelOptPK6__halfS1_PS_mmmE6tile_a;
	add.s32 	%r5, %r22, %r21;
	shl.b32 	%r23, %r3, 2;
	add.s32 	%r6, %r5, %r23;
	shl.b32 	%r24, %r1, 1;
	cvt.s64.s32 	%rd5, %r4;
	setp.gt.u64 	%p5, %rd19, %rd5;
	mov.u32 	%r25, _ZZ18matrixMulKernelOptPK6__halfS1_PS_mmmE6tile_b;
	add.s32 	%r7, %r25, %r20;
	shl.b32 	%r26, %r1, 8;
	add.s32 	%r8, %r7, %r26;
	and.pred  	%p1, %p4, %p5;
	or.b32  	%r418, %r24, 1;
	or.b32  	%r417, %r20, 1;
	mov.b64 	%rd52, 0;
	not.pred 	%p23, %p1;
$L__BB0_2:
	cvt.s64.s32 	%rd23, %r417;
	setp.gt.u64 	%p7, %rd20, %rd23;
	and.pred  	%p2, %p4, %p7;
	not.pred 	%p8, %p2;
	@%p8 bra 	$L__BB0_5;
	add.s32 	%r27, %r417, -1;
	cvt.s64.s32 	%rd24, %r27;
	add.s64 	%rd7, %rd4, %rd24;
	shl.b64 	%rd25, %rd7, 1;
	add.s64 	%rd26, %rd15, %rd25;
	and.b64  	%rd27, %rd26, 3;
	setp.ne.s64 	%p9, %rd27, 0;
	@%p9 bra 	$L__BB0_5;
	add.s64 	%rd32, %rd2, %rd25;
	ld.global.u32 	%r29, [%rd32];
	mov.b32 	{%rs26, %rs165}, %r29;
	st.shared.u16 	[%r6], %rs26;
	bra.uni 	$L__BB0_11;
$L__BB0_5:
	setp.le.u64 	%p10, %rd18, %rd3;
	add.s32 	%r28, %r417, -1;
	cvt.s64.s32 	%rd28, %r28;
	setp.le.u64 	%p11, %rd20, %rd28;
	add.s64 	%rd29, %rd4, %rd28;
	shl.b64 	%rd30, %rd29, 1;
	add.s64 	%rd8, %rd2, %rd30;
	or.pred  	%p12, %p10, %p11;
	@%p12 bra 	$L__BB0_7;
	ld.global.u16 	%rs164, [%rd8];
	bra.uni 	$L__BB0_8;
$L__BB0_7:
	mov.f32 	%f2, 0f00000000;
	// begin inline asm
	{  cvt.rn.f16.f32 %rs164, %f2;}

	// end inline asm
$L__BB0_8:
	st.shared.u16 	[%r6], %rs164;
	@%p2 bra 	$L__BB0_10;
	mov.f32 	%f3, 0f00000000;
	// begin inline asm
	{  cvt.rn.f16.f32 %rs165, %f3;}

	// end inline asm
	bra.uni 	$L__BB0_11;
$L__BB0_10:
	ld.global.u16 	%rs165, [%rd8+2];
$L__BB0_11:
	setp.le.u64 	%p13, %rd19, %rd5;
	st.shared.u16 	[%r6+2], %rs165;
	cvt.s64.s32 	%rd9, %r418;
	setp.le.u64 	%p14, %rd20, %rd9;
	or.pred  	%p15, %p13, %p14;
	@%p15 bra 	$L__BB0_14;
	add.s32 	%r30, %r418, -1;
	cvt.s64.s32 	%rd33, %r30;
	mad.lo.s64 	%rd10, %rd19, %rd33, %rd5;
	shl.b64 	%rd34, %rd10, 1;
	add.s64 	%rd35, %rd16, %rd34;
	and.b64  	%rd36, %rd35, 3;
	setp.ne.s64 	%p16, %rd36, 0;
	@%p16 bra 	$L__BB0_14;
	add.s64 	%rd44, %rd1, %rd34;
	ld.global.u32 	%r32, [%rd44];
	mov.b32 	{%rs29, %rs30}, %r32;
	st.shared.u16 	[%r8], %rs29;
	st.shared.u16 	[%r8+128], %rs30;
	bra.uni 	$L__BB0_21;
$L__BB0_14:
	add.s32 	%r31, %r418, -1;
	cvt.s64.s32 	%rd11, %r31;
	setp.le.u64 	%p18, %rd20, %rd11;
	or.pred  	%p19, %p13, %p18;
	@%p19 bra 	$L__BB0_16;
	mad.lo.s64 	%rd37, %rd19, %rd11, %rd5;
	shl.b64 	%rd38, %rd37, 1;
	add.s64 	%rd39, %rd1, %rd38;
	ld.global.u16 	%rs166, [%rd39];
	bra.uni 	$L__BB0_17;
$L__BB0_16:
	mov.f32 	%f4, 0f00000000;
	// begin inline asm
	{  cvt.rn.f16.f32 %rs166, %f4;}

	// end inline asm
$L__BB0_17:
	setp.gt.u64 	%p20, %rd20, %rd9;
	st.shared.u16 	[%r8], %rs166;
	and.pred  	%p22, %p5, %p20;
	@%p22 bra 	$L__BB0_19;
	mov.f32 	%f5, 0f00000000;
	// begin inline asm
	{  cvt.rn.f16.f32 %rs167, %f5;}

	// end inline asm
	bra.uni 	$L__BB0_20;
$L__BB0_19:
	mad.lo.s64 	%rd40, %rd19, %rd9, %rd5;
	shl.b64 	%rd41, %rd40, 1;
	add.s64 	%rd42, %rd1, %rd41;
	ld.global.u16 	%rs167, [%rd42];
$L__BB0_20:
	st.shared.u16 	[%r8+128], %rs167;
$L__BB0_21:
	bar.sync 	0;
	@%p23 bra 	$L__BB0_23;
	ld.shared.u16 	%rs31, [%r5];
	// begin inline asm
	{  mov.b32 %r33, {%rs31,%rs31};}

	// end inline asm
	ld.shared.u16 	%rs32, [%r7];
	// begin inline asm
	{  mov.b32 %r34, {%rs32,%rs32};}

	// end inline asm
	mov.b32 	%r38, {%rs168, %rs169};
	// begin inline asm
	{fma.rn.f16x2 %r35,%r33,%r34,%r38;
}
	// end inline asm
	ld.shared.u16 	%rs33, [%r5+2];
	// begin inline asm
	{  mov.b32 %r39, {%rs33,%rs33};}

	// end inline asm
	ld.shared.u16 	%rs34, [%r7+128];
	// begin inline asm
	{  mov.b32 %r40, {%rs34,%rs34};}

	// end inline asm
	// begin inline asm
	{fma.rn.f16x2 %r41,%r39,%r40,%r35;
}
	// end inline asm
	ld.shared.u16 	%rs35, [%r5+4];
	// begin inline asm
	{  mov.b32 %r45, {%rs35,%rs35};}

	// end inline asm
	ld.shared.u16 	%rs36, [%r7+256];
	// begin inline asm
	{  mov.b32 %r46, {%rs36,%rs36};}

	// end inline asm
	// begin inline asm
	{fma.rn.f16x2 %r47,%r45,%r46,%r41;
}
	// end inline asm
	ld.shared.u16 	%rs37, [%r5+6];
	// begin inline asm
	{  mov.b32 %r51, {%rs37,%rs37};}

	// end inline asm
	ld.shared.u16 	%rs38, [%r7+384];
	// begin inline asm
	{  mov.b32 %r52, {%rs38,%rs38};}

	// end inline asm
	// begin inline asm
	{fma.rn.f16x2 %r53,%r51,%r52,%r47;
}
	// end inline asm
	ld.shared.u16 	%rs39, [%r5+8];
	// begin inline asm
	{  mov.b32 %r57, {%rs39,%rs39};}

	// end inline asm
	ld.shared.u16 	%rs40, [%r7+512];
	// begin inline asm
	{  mov.b32 %r58, {%rs40,%rs40};}

	// end inline asm
	// begin inline asm
	{fma.rn.f16x2 %r59,%r57,%r58,%r53;
}
	// end inline asm
	ld.shared.u16 	%rs41, [%r5+10];
	// begin inline asm
	{  mov.b32 %r63, {%rs41,%rs41};}

	// end inline asm
	ld.shared.u16 	%rs42, [%r7+640];
	// begin inline asm
	{  mov.b32 %r64, {%rs42,%rs42};}

	// end inline asm
	// begin inline asm
	{fma.rn.f16x2 %r65,%r63,%r64,%r59;
}
	// end inline asm
	ld.shared.u16 	%rs43, [%r5+12];
	// begin inline asm
	{  mov.b32 %r69, {%rs43,%rs43};}

	// end inline asm
	ld.shared.u16 	%rs44, [%r7+768];
	// begin inline asm
	{  mov.b32 %r70, {%rs44,%rs44};}

	// end inline asm
	// begin inline asm
	{fma.rn.f16x2 %r71,%r69,%r70,%r65;
}
	// end inline asm
	ld.shared.u16 	%rs45, [%r5+14];
	// begin inline asm
	{  mov.b32 %r75, {%rs45,%rs45};}

	// end inline asm
	ld.shared.u16 	%rs46, [%r7+896];
	// begin inline asm
	{  mov.b32 %r76, {%rs46,%rs46};}

	// end inline asm
	// begin inline asm
	{fma.rn.f16x2 %r77,%r75,%r76,%r71;
}
	// end inline asm
	ld.shared.u16 	%rs47, [%r5+16];
	// begin inline asm
	{  mov.b32 %r81, {%rs47,%rs47};}

	// end inline asm
	ld.shared.u16 	%rs48, [%r7+1024];
	// begin inline asm
	{  mov.b32 %r82, {%rs48,%rs48};}

	// end inline asm
	// begin inline asm
	{fma.rn.f16x2 %r83,%r81,%r82,%r77;
}
	// end inline asm
	ld.shared.u16 	%rs49, [%r5+18];
	// begin inline asm
	{  mov.b32 %r87, {%rs49,%rs49};}

	// end inline asm
	ld.shared.u16 	%rs50, [%r7+1152];
	// begin inline asm
	{  mov.b32 %r88, {%rs50,%rs50};}

	// end inline asm
	// begin inline asm
	{fma.rn.f16x2 %r89,%r87,%r88,%r83;
}
	// end inline asm
	ld.shared.u16 	%rs51, [%r5+20];
	// begin inline asm
	{  mov.b32 %r93, {%rs51,%rs51};}

	// end inline asm
	ld.shared.u16 	%rs52, [%r7+1280];
	// begin inline asm
	{  mov.b32 %r94, {%rs52,%rs52};}

	// end inline asm
	// begin inline asm
	{fma.rn.f16x2 %r95,%r93,%r94,%r89;
}
	// end inline asm
	ld.shared.u16 	%rs53, [%r5+22];
	// begin inline asm
	{  mov.b32 %r99, {%rs53,%rs53};}

	// end inline asm
	ld.shared.u16 	%rs54, [%r7+1408];
	// begin inline asm
	{  mov.b32 %r100, {%rs54,%rs54};}

	// end inline asm
	// begin inline asm
	{fma.rn.f16x2 %r101,%r99,%r100,%r95;
}
	// end inline asm
	ld.shared.u16 	%rs55, [%r5+24];
	// begin inline asm
	{  mov.b32 %r105, {%rs55,%rs55};}

	// end inline asm
	ld.shared.u16 	%rs56, [%r7+1536];
	// begin inline asm
	{  mov.b32 %r106, {%rs56,%rs56};}

	// end inline asm
	// begin inline asm
	{fma.rn.f16x2 %r107,%r105,%r106,%r101;
}
	// end inline asm
	ld.shared.u16 	%rs57, [%r5+26];
	// begin inline asm
	{  mov.b32 %r111, {%rs57,%rs57};}

	// end inline asm
	ld.shared.u16 	%rs58, [%r7+1664];
	// begin inline asm
	{  mov.b32 %r112, {%rs58,%rs58};}

	// end inline asm
	// begin inline asm
	{fma.rn.f16x2 %r113,%r111,%r112,%r107;
}
	// end inline asm
	ld.shared.u16 	%rs59, [%r5+28];
	// begin inline asm
	{  mov.b32 %r117, {%rs59,%rs59};}

	// end inline asm
	ld.shared.u16 	%rs60, [%r7+1792];
	// begin inline asm
	{  mov.b32 %r118, {%rs60,%rs60};}

	// end inline asm
	// begin inline asm
	{fma.rn.f16x2 %r119,%r117,%r118,%r113;
}
	// end inline asm
	ld.shared.u16 	%rs61, [%r5+30];
	// begin inline asm
	{  mov.b32 %r123, {%rs61,%rs61};}

	// end inline asm
	ld.shared.u16 	%rs62, [%r7+1920];
	// begin inline asm
	{  mov.b32 %r124, {%rs62,%rs62};}

	// end inline asm
	// begin inline asm
	{fma.rn.f16x2 %r125,%r123,%r124,%r119;
}
	// end inline asm
	ld.shared.u16 	%rs63, [%r5+32];
	// begin inline asm
	{  mov.b32 %r129, {%rs63,%rs63};}

	// end inline asm
	ld.shared.u16 	%rs64, [%r7+2048];
	// begin inline asm
	{  mov.b32 %r130, {%rs64,%rs64};}

	// end inline asm
	// begin inline asm
	{fma.rn.f16x2 %r131,%r129,%r130,%r125;
}
	// end inline asm
	ld.shared.u16 	%rs65, [%r5+34];
	// begin inline asm
	{  mov.b32 %r135, {%rs65,%rs65};}

	// end inline asm
	ld.shared.u16 	%rs66, [%r7+2176];
	// begin inline asm
	{  mov.b32 %r136, {%rs66,%rs66};}

	// end inline asm
	// begin inline asm
	{fma.rn.f16x2 %r137,%r135,%r136,%r131;
}
	// end inline asm
	ld.shared.u16 	%rs67, [%r5+36];
	// begin inline asm
	{  mov.b32 %r141, {%rs67,%rs67};}

	// end inline asm
	ld.shared.u16 	%rs68, [%r7+2304];
	// begin inline asm
	{  mov.b32 %r142, {%rs68,%rs68};}

	// end inline asm
	// begin inline asm
	{fma.rn.f16x2 %r143,%r141,%r142,%r137;
}
	// end inline asm
	ld.shared.u16 	%rs69, [%r5+38];
	// begin inline asm
	{  mov.b32 %r147, {%rs69,%rs69};}

	// end inline asm
	ld.shared.u16 	%rs70, [%r7+2432];
	// begin inline asm
	{  mov.b32 %r148, {%rs70,%rs70};}

	// end inline asm
	// begin inline asm
	{fma.rn.f16x2 %r149,%r147,%r148,%r143;
}
	// end inline asm
	ld.shared.u16 	%rs71, [%r5+40];
	// begin inline asm
	{  mov.b32 %r153, {%rs71,%rs71};}

	// end inline asm
	ld.shared.u16 	%rs72, [%r7+2560];
	// begin inline asm
	{  mov.b32 %r154, {%rs72,%rs72};}

	// end inline asm
	// begin inline asm
	{fma.rn.f16x2 %r155,%r153,%r154,%r149;
}
	// end inline asm
	ld.shared.u16 	%rs73, [%r5+42];
	// begin inline asm
	{  mov.b32 %r159, {%rs73,%rs73};}

	// end inline asm
	ld.shared.u16 	%rs74, [%r7+2688];
	// begin inline asm
	{  mov.b32 %r160, {%rs74,%rs74};}

	// end inline asm
	// begin inline asm
	{fma.rn.f16x2 %r161,%r159,%r160,%r155;
}
	// end inline asm
	ld.shared.u16 	%rs75, [%r5+44];
	// begin inline asm
	{  mov.b32 %r165, {%rs75,%rs75};}

	// end inline asm
	ld.shared.u16 	%rs76, [%r7+2816];
	// begin inline asm
	{  mov.b32 %r166, {%rs76,%rs76};}

	// end inline asm
	// begin inline asm
	{fma.rn.f16x2 %r167,%r165,%r166,%r161;
}
	// end inline asm
	ld.shared.u16 	%rs77, [%r5+46];
	// begin inline asm
	{  mov.b32 %r171, {%rs77,%rs77};}

	// end inline asm
	ld.shared.u16 	%rs78, [%r7+2944];
	// begin inline asm
	{  mov.b32 %r172, {%rs78,%rs78};}

	// end inline asm
	// begin inline asm
	{fma.rn.f16x2 %r173,%r171,%r172,%r167;
}
	// end inline asm
	ld.shared.u16 	%rs79, [%r5+48];
	// begin inline asm
	{  mov.b32 %r177, {%rs79,%rs79};}

	// end inline asm
	ld.shared.u16 	%rs80, [%r7+3072];
	// begin inline asm
	{  mov.b32 %r178, {%rs80,%rs80};}

	// end inline asm
	// begin inline asm
	{fma.rn.f16x2 %r179,%r177,%r178,%r173;
}
	// end inline asm
	ld.shared.u16 	%rs81, [%r5+50];
	// begin inline asm
	{  mov.b32 %r183, {%rs81,%rs81};}

	// end inline asm
	ld.shared.u16 	%rs82, [%r7+3200];
	// begin inline asm
	{  mov.b32 %r184, {%rs82,%rs82};}

	// end inline asm
	// begin inline asm
	{fma.rn.f16x2 %r185,%r183,%r184,%r179;
}
	// end inline asm
	ld.shared.u16 	%rs83, [%r5+52];
	// begin inline asm
	{  mov.b32 %r189, {%rs83,%rs83};}

	// end inline asm
	ld.shared.u16 	%rs84, [%r7+3328];
	// begin inline asm
	{  mov.b32 %r190, {%rs84,%rs84};}

	// end inline asm
	// begin inline asm
	{fma.rn.f16x2 %r191,%r189,%r190,%r185;
}
	// end inline asm
	ld.shared.u16 	%rs85, [%r5+54];
	// begin inline asm
	{  mov.b32 %r195, {%rs85,%rs85};}

	// end inline asm
	ld.shared.u16 	%rs86, [%r7+3456];
	// begin inline asm
	{  mov.b32 %r196, {%rs86,%rs86};}

	// end inline asm
	// begin inline asm
	{fma.rn.f16x2 %r197,%r195,%r196,%r191;
}
	// end inline asm
	ld.shared.u16 	%rs87, [%r5+56];
	// begin inline asm
	{  mov.b32 %r201, {%rs87,%rs87};}

	// end inline asm
	ld.shared.u16 	%rs88, [%r7+3584];
	// begin inline asm
	{  mov.b32 %r202, {%rs88,%rs88};}

	// end inline asm
	// begin inline asm
	{fma.rn.f16x2 %r203,%r201,%r202,%r197;
}
	// end inline asm
	ld.shared.u16 	%rs89, [%r5+58];
	// begin inline asm
	{  mov.b32 %r207, {%rs89,%rs89};}

	// end inline asm
	ld.shared.u16 	%rs90, [%r7+3712];
	// begin inline asm
	{  mov.b32 %r208, {%rs90,%rs90};}

	// end inline asm
	// begin inline asm
	{fma.rn.f16x2 %r209,%r207,%r208,%r203;
}
	// end inline asm
	ld.shared.u16 	%rs91, [%r5+60];
	// begin inline asm
	{  mov.b32 %r213, {%rs91,%rs91};}

	// end inline asm
	ld.shared.u16 	%rs92, [%r7+3840];
	// begin inline asm
	{  mov.b32 %r214, {%rs92,%rs92};}

	// end inline asm
	// begin inline asm
	{fma.rn.f16x2 %r215,%r213,%r214,%r209;
}
	// end inline asm
	ld.shared.u16 	%rs93, [%r5+62];
	// begin inline asm
	{  mov.b32 %r219, {%rs93,%rs93};}

	// end inline asm
	ld.shared.u16 	%rs94, [%r7+3968];
	// begin inline asm
	{  mov.b32 %r220, {%rs94,%rs94};}

	// end inline asm
	// begin inline asm
	{fma.rn.f16x2 %r221,%r219,%r220,%r215;
}
	// end inline asm
	ld.shared.u16 	%rs95, [%r5+64];
	// begin inline asm
	{  mov.b32 %r225, {%rs95,%rs95};}

	// end inline asm
	ld.shared.u16 	%rs96, [%r7+4096];
	// begin inline asm
	{  mov.b32 %r226, {%rs96,%rs96};}

	// end inline asm
	// begin inline asm
	{fma.rn.f16x2 %r227,%r225,%r226,%r221;
}
	// end inline asm
	ld.shared.u16 	%rs97, [%r5+66];
	// begin inline asm
	{  mov.b32 %r231, {%rs97,%rs97};}

	// end inline asm
	ld.shared.u16 	%rs98, [%r7+4224];
	// begin inline asm
	{  mov.b32 %r232, {%rs98,%rs98};}

	// end inline asm
	// begin inline asm
	{fma.rn.f16x2 %r233,%r231,%r232,%r227;
}
	// end inline asm
	ld.shared.u16 	%rs99, [%r5+68];
	// begin inline asm
	{  mov.b32 %r237, {%rs99,%rs99};}

	// end inline asm
	ld.shared.u16 	%rs100, [%r7+4352];
	// begin inline asm
	{  mov.b32 %r238, {%rs100,%rs100};}

	// end inline asm
	// begin inline asm
	{fma.rn.f16x2 %r239,%r237,%r238,%r233;
}
	// end inline asm
	ld.shared.u16 	%rs101, [%r5+70];
	// begin inline asm
	{  mov.b32 %r243, {%rs101,%rs101};}

	// end inline asm
	ld.shared.u16 	%rs102, [%r7+4480];
	// begin inline asm
	{  mov.b32 %r244, {%rs102,%rs102};}

	// end inline asm
	// begin inline asm
	{fma.rn.f16x2 %r245,%r243,%r244,%r239;
}
	// end inline asm
	ld.shared.u16 	%rs103, [%r5+72];
	// begin inline asm
	{  mov.b32 %r249, {%rs103,%rs103};}

	// end inline asm
	ld.shared.u16 	%rs104, [%r7+4608];
	// begin inline asm
	{  mov.b32 %r250, {%rs104,%rs104};}

	// end inline asm
	// begin inline asm
	{fma.rn.f16x2 %r251,%r249,%r250,%r245;
}
	// end inline asm
	ld.shared.u16 	%rs105, [%r5+74];
	// begin inline asm
	{  mov.b32 %r255, {%rs105,%rs105};}

	// end inline asm
	ld.shared.u16 	%rs106, [%r7+4736];
	// begin inline asm
	{  mov.b32 %r256, {%rs106,%rs106};}

	// end inline asm
	// begin inline asm
	{fma.rn.f16x2 %r257,%r255,%r256,%r251;
}
	// end inline asm
	ld.shared.u16 	%rs107, [%r5+76];
	// begin inline asm
	{  mov.b32 %r261, {%rs107,%rs107};}

	// end inline asm
	ld.shared.u16 	%rs108, [%r7+4864];
	// begin inline asm
	{  mov.b32 %r262, {%rs108,%rs108};}

	// end inline asm
	// begin inline asm
	{fma.rn.f16x2 %r263,%r261,%r262,%r257;
}
	// end inline asm
	ld.shared.u16 	%rs109, [%r5+78];
	// begin inline asm
	{  mov.b32 %r267, {%rs109,%rs109};}

	// end inline asm
	ld.shared.u16 	%rs110, [%r7+4992];
	// begin inline asm
	{  mov.b32 %r268, {%rs110,%rs110};}

	// end inline asm
	// begin inline asm
	{fma.rn.f16x2 %r269,%r267,%r268,%r263;
}
	// end inline asm
	ld.shared.u16 	%rs111, [%r5+80];
	// begin inline asm
	{  mov.b32 %r273, {%rs111,%rs111};}

	// end inline asm
	ld.shared.u16 	%rs112, [%r7+5120];
	// begin inline asm
	{  mov.b32 %r274, {%rs112,%rs112};}

	// end inline asm
	// begin inline asm
	{fma.rn.f16x2 %r275,%r273,%r274,%r269;
}
	// end inline asm
	ld.shared.u16 	%rs113, [%r5+82];
	// begin inline asm
	{  mov.b32 %r279, {%rs113,%rs113};}

	// end inline asm
	ld.shared.u16 	%rs114, [%r7+5248];
	// begin inline asm
	{  mov.b32 %r280, {%rs114,%rs114};}

	// end inline asm
	// begin inline asm
	{fma.rn.f16x2 %r281,%r279,%r280,%r275;
}
	// end inline asm
	ld.shared.u16 	%rs115, [%r5+84];
	// begin inline asm
	{  mov.b32 %r285, {%rs115,%rs115};}

	// end inline asm
	ld.shared.u16 	%rs116, [%r7+5376];
	// begin inline asm
	{  mov.b32 %r286, {%rs116,%rs116};}

	// end inline asm
	// begin inline asm
	{fma.rn.f16x2 %r287,%r285,%r286,%r281;
}
	// end inline asm
	ld.shared.u16 	%rs117, [%r5+86];
	// begin inline asm
	{  mov.b32 %r291, {%rs117,%rs117};}

	// end inline asm
	ld.shared.u16 	%rs118, [%r7+5504];
	// begin inline asm
	{  mov.b32 %r292, {%rs118,%rs118};}

	// end inline asm
	// begin inline asm
	{fma.rn.f16x2 %r293,%r291,%r292,%r287;
}
	// end inline asm
	ld.shared.u16 	%rs119, [%r5+88];
	// begin inline asm
	{  mov.b32 %r297, {%rs119,%rs119};}

	// end inline asm
	ld.shared.u16 	%rs120, [%r7+5632];
	// begin inline asm
	{  mov.b32 %r298, {%rs120,%rs120};}

	// end inline asm
	// begin inline asm
	{fma.rn.f16x2 %r299,%r297,%r298,%r293;
}
	// end inline asm
	ld.shared.u16 	%rs121, [%r5+90];
	// begin inline asm
	{  mov.b32 %r303, {%rs121,%rs121};}

	// end inline asm
	ld.shared.u16 	%rs122, [%r7+5760];
	// begin inline asm
	{  mov.b32 %r304, {%rs122,%rs122};}

	// end inline asm
	// begin inline asm
	{fma.rn.f16x2 %r305,%r303,%r304,%r299;
}
	// end inline asm
	ld.shared.u16 	%rs123, [%r5+92];
	// begin inline asm
	{  mov.b32 %r309, {%rs123,%rs123};}

	// end inline asm
	ld.shared.u16 	%rs124, [%r7+5888];
	// begin inline asm
	{  mov.b32 %r310, {%rs124,%rs124};}

	// end inline asm
	// begin inline asm
	{fma.rn.f16x2 %r311,%r309,%r310,%r305;
}
	// end inline asm
	ld.shared.u16 	%rs125, [%r5+94];
	// begin inline asm
	{  mov.b32 %r315, {%rs125,%rs125};}

	// end inline asm
	ld.shared.u16 	%rs126, [%r7+6016];
	// begin inline asm
	{  mov.b32 %r316, {%rs126,%rs126};}

	// end inline asm
	// begin inline asm
	{fma.rn.f16x2 %r317,%r315,%r316,%r311;
}
	// end inline asm
	ld.shared.u16 	%rs127, [%r5+96];
	// begin inline asm
	{  mov.b32 %r321, {%rs127,%rs127};}

	// end inline asm
	ld.shared.u16 	%rs128, [%r7+6144];
	// begin inline asm
	{  mov.b32 %r322, {%rs128,%rs128};}

	// end inline asm
	// begin inline asm
	{fma.rn.f16x2 %r323,%r321,%r322,%r317;
}
	// end inline asm
	ld.shared.u16 	%rs129, [%r5+98];
	// begin inline asm
	{  mov.b32 %r327, {%rs129,%rs129};}

	// end inline asm
	ld.shared.u16 	%rs130, [%r7+6272];
	// begin inline asm
	{  mov.b32 %r328, {%rs130,%rs130};}

	// end inline asm
	// begin inline asm
	{fma.rn.f16x2 %r329,%r327,%r328,%r323;
}
	// end inline asm
	ld.shared.u16 	%rs131, [%r5+100];
	// begin inline asm
	{  mov.b32 %r333, {%rs131,%rs131};}

	// end inline asm
	ld.shared.u16 	%rs132, [%r7+6400];
	// begin inline asm
	{  mov.b32 %r334, {%rs132,%rs132};}

	// end inline asm
	// begin inline asm
	{fma.rn.f16x2 %r335,%r333,%r334,%r329;
}
	// end inline asm
	ld.shared.u16 	%rs133, [%r5+102];
	// begin inline asm
	{  mov.b32 %r339, {%rs133,%rs133};}

	// end inline asm
	ld.shared.u16 	%rs134, [%r7+6528];
	// begin inline asm
	{  mov.b32 %r340, {%rs134,%rs134};}

	// end inline asm
	// begin inline asm
	{fma.rn.f16x2 %r341,%r339,%r340,%r335;
}
	// end inline asm
	ld.shared.u16 	%rs135, [%r5+104];
	// begin inline asm
	{  mov.b32 %r345, {%rs135,%rs135};}

	// end inline asm
	ld.shared.u16 	%rs136, [%r7+6656];
	// begin inline asm
	{  mov.b32 %r346, {%rs136,%rs136};}

	// end inline asm
	// begin inline asm
	{fma.rn.f16x2 %r347,%r345,%r346,%r341;
}
	// end inline asm
	ld.shared.u16 	%rs137, [%r5+106];
	// begin inline asm
	{  mov.b32 %r351, {%rs137,%rs137};}

	// end inline asm
	ld.shared.u16 	%rs138, [%r7+6784];
	// begin inline asm
	{  mov.b32 %r352, {%rs138,%rs138};}

	// end inline asm
	// begin inline asm
	{fma.rn.f16x2 %r353,%r351,%r352,%r347;
}
	// end inline asm
	ld.shared.u16 	%rs139, [%r5+108];
	// begin inline asm
	{  mov.b32 %r357, {%rs139,%rs139};}

	// end inline asm
	ld.shared.u16 	%rs140, [%r7+6912];
	// begin inline asm
	{  mov.b32 %r358, {%rs140,%rs140};}

	// end inline asm
	// begin inline asm
	{fma.rn.f16x2 %r359,%r357,%r358,%r353;
}
	// end inline asm
	ld.shared.u16 	%rs141, [%r5+110];
	// begin inline asm
	{  mov.b32 %r363, {%rs141,%rs141};}

	// end inline asm
	ld.shared.u16 	%rs142, [%r7+7040];
	// begin inline asm
	{  mov.b32 %r364, {%rs142,%rs142};}

	// end inline asm
	// begin inline asm
	{fma.rn.f16x2 %r365,%r363,%r364,%r359;
}
	// end inline asm
	ld.shared.u16 	%rs143, [%r5+112];
	// begin inline asm
	{  mov.b32 %r369, {%rs143,%rs143};}

	// end inline asm
	ld.shared.u16 	%rs144, [%r7+7168];
	// begin inline asm
	{  mov.b32 %r370, {%rs144,%rs144};}

	// end inline asm
	// begin inline asm
	{fma.rn.f16x2 %r371,%r369,%r370,%r365;
}
	// end inline asm
	ld.shared.u16 	%rs145, [%r5+114];
	// begin inline asm
	{  mov.b32 %r375, {%rs145,%rs145};}

	// end inline asm
	ld.shared.u16 	%rs146, [%r7+7296];
	// begin inline asm
	{  mov.b32 %r376, {%rs146,%rs146};}

	// end inline asm
	// begin inline asm
	{fma.rn.f16x2 %r377,%r375,%r376,%r371;
}
	// end inline asm
	ld.shared.u16 	%rs147, [%r5+116];
	// begin inline asm
	{  mov.b32 %r381, {%rs147,%rs147};}

	// end inline asm
	ld.shared.u16 	%rs148, [%r7+7424];
	// begin inline asm
	{  mov.b32 %r382, {%rs148,%rs148};}

	// end inline asm
	// begin inline asm
	{fma.rn.f16x2 %r383,%r381,%r382,%r377;
}
	// end inline asm
	ld.shared.u16 	%rs149, [%r5+118];
	// begin inline asm
	{  mov.b32 %r387, {%rs149,%rs149};}

	// end inline asm
	ld.shared.u16 	%rs150, [%r7+7552];
	// begin inline asm
	{  mov.b32 %r388, {%rs150,%rs150};}

	// end inline asm
	// begin inline asm
	{fma.rn.f16x2 %r389,%r387,%r388,%r383;
}
	// end inline asm
	ld.shared.u16 	%rs151, [%r5+120];
	// begin inline asm
	{  mov.b32 %r393, {%rs151,%rs151};}

	// end inline asm
	ld.shared.u16 	%rs152, [%r7+7680];
	// begin inline asm
	{  mov.b32 %r394, {%rs152,%rs152};}

	// end inline asm
	// begin inline asm
	{fma.rn.f16x2 %r395,%r393,%r394,%r389;
}
	// end inline asm
	ld.shared.u16 	%rs153, [%r5+122];
	// begin inline asm
	{  mov.b32 %r399, {%rs153,%rs153};}

	// end inline asm
	ld.shared.u16 	%rs154, [%r7+7808];
	// begin inline asm
	{  mov.b32 %r400, {%rs154,%rs154};}

	// end inline asm
	// begin inline asm
	{fma.rn.f16x2 %r401,%r399,%r400,%r395;
}
	// end inline asm
	ld.shared.u16 	%rs155, [%r5+124];
	// begin inline asm
	{  mov.b32 %r405, {%rs155,%rs155};}

	// end inline asm
	ld.shared.u16 	%rs156, [%r7+7936];
	// begin inline asm
	{  mov.b32 %r406, {%rs156,%rs156};}

	// end inline asm
	// begin inline asm
	{fma.rn.f16x2 %r407,%r405,%r406,%r401;
}
	// end inline asm
	ld.shared.u16 	%rs157, [%r5+126];
	// begin inline asm
	{  mov.b32 %r411, {%rs157,%rs157};}

	// end inline asm
	ld.shared.u16 	%rs158, [%r7+8064];
	// begin inline asm
	{  mov.b32 %r412, {%rs158,%rs158};}

	// end inline asm
	// begin inline asm
	{fma.rn.f16x2 %r413,%r411,%r412,%r407;
}
	// end inline asm
	mov.b32 	{%rs168, %rs169}, %r413;
$L__BB0_23:
	bar.sync 	0;
	add.s64 	%rd52, %rd52, 1;
	add.s32 	%r418, %r418, 64;
	add.s32 	%r417, %r417, 64;
	add.s64 	%rd45, %rd20, 63;
	shr.u64 	%rd46, %rd45, 6;
	setp.gt.u64 	%p24, %rd46, %rd52;
	@%p24 bra 	$L__BB0_2;
$L__BB0_24:
	cvt.u64.u32 	%rd13, %r2;
	setp.le.u64 	%p25, %rd18, %rd13;
	cvt.s64.s32 	%rd14, %r4;
	setp.le.u64 	%p26, %rd19, %rd14;
	or.pred  	%p27, %p25, %p26;
	@%p27 bra 	$L__BB0_26;
	ld.param.u64 	%rd51, [_Z18matrixMulKernelOptPK6__halfS1_PS_mmm_param_2];
	// begin inline asm
	{  cvt.f32.f16 %f6, %rs168;}

	// end inline asm
	// begin inline asm
	{  cvt.f32.f16 %f7, %rs169;}

	// end inline asm
	add.f32 	%f8, %f6, %f7;
	// begin inline asm
	{  cvt.rn.f16.f32 %rs161, %f8;}

	// end inline asm
	mad.lo.s64 	%rd47, %rd19, %rd13, %rd14;
	cvta.to.global.u64 	%rd48, %rd51;
	shl.b64 	%rd49, %rd47, 1;
	add.s64 	%rd50, %rd48, %rd49;
	st.global.u16 	[%rd50], %rs161;
$L__BB0_26:
	ret;

}


// ===== COMPILED SASS (sm_100) =====

	.target	sm_100

	.elftype	@"ET_EXEC"


//--------------------- .note.nv.tkinfo           --------------------------
	.section	.note.nv.tkinfo,"",@"SHT_NOTE"
	.sectionflags	@"SHF_NOTE_NV_TKINFO"
	.tkinfo
        /*0018*/ 	.word	0x00000002
        /*0030*/ 	.string	""
        /*0030*/ 	.string	"ptxas"
        /*0030*/ 	.string	"Cuda compilation tools, release 13.0, V13.0.88"
        /*0030*/ 	.string	"Build cuda_13.0.r13.0/compiler.36424714_0"
        /*0030*/ 	.string	"-arch sm_100 -m 64 "



//--------------------- .note.nv.cuinfo           --------------------------
	.section	.note.nv.cuinfo,"",@"SHT_NOTE"
	.sectionflags	@"SHF_NOTE_NV_CUINFO"
        /*0018*/ 	.short	0x0002
        /*001a*/ 	.short	0x0064
        /*001c*/ 	.short	0x0082
	.zero		2


//--------------------- .nv.info                  --------------------------
	.section	.nv.info,"",@"SHT_CUDA_INFO"
	.align	4


	//----- nvinfo : EIATTR_REGCOUNT
	.align		4
        /*0000*/ 	.byte	0x04, 0x2f
        /*0002*/ 	.short	(.L_1 - .L_0)
	.align		4
.L_0:
        /*0004*/ 	.word	index@(_Z18matrixMulKernelOptPK6__halfS1_PS_mmm)
        /*0008*/ 	.word	0x0000001e


	//----- nvinfo : EIATTR_FRAME_SIZE
	.align		4
.L_1:
        /*000c*/ 	.byte	0x04, 0x11
        /*000e*/ 	.short	(.L_3 - .L_2)
	.align		4
.L_2:
        /*0010*/ 	.word	index@(_Z18matrixMulKernelOptPK6__halfS1_PS_mmm)
        /*0014*/ 	.word	0x00000000


	//----- nvinfo : EIATTR_MIN_STACK_SIZE
	.align		4
.L_3:
        /*0018*/ 	.byte	0x04, 0x12
        /*001a*/ 	.short	(.L_5 - .L_4)
	.align		4
.L_4:
        /*001c*/ 	.word	index@(_Z18matrixMulKernelOptPK6__halfS1_PS_mmm)
        /*0020*/ 	.word	0x00000000
.L_5:


//--------------------- .nv.compat                --------------------------
	.section	.nv.compat,"",@"SHT_CUDA_COMPAT_INFO"
	.align	4
        /*0000*/ 	.byte	0x02, 0x09, 0x00, 0x00, 0x02, 0x02, 0x01, 0x00, 0x02, 0x05, 0x05, 0x00, 0x03, 0x07, 0x01, 0x01
        /*0010*/ 	.byte	0x02, 0x03, 0x00, 0x00, 0x02, 0x06, 0x01, 0x00, 0x04, 0x0b, 0x08, 0x00, 0x09, 0x00, 0x00, 0x00
        /*0020*/ 	.byte	0x00, 0x00, 0x00, 0x00


//--------------------- .nv.info._Z18matrixMulKernelOptPK6__halfS1_PS_mmm --------------------------
	.section	.nv.info._Z18matrixMulKernelOptPK6__halfS1_PS_mmm,"",@"SHT_CUDA_INFO"
	.sectionflags	@""
	.align	4


	//----- nvinfo : EIATTR_CUDA_API_VERSION
	.align		4
        /*0000*/ 	.byte	0x04, 0x37
        /*0002*/ 	.short	(.L_7 - .L_6)
.L_6:
        /*0004*/ 	.word	0x00000082


	//----- nvinfo : EIATTR_KPARAM_INFO
	.align		4
.L_7:
        /*0008*/ 	.byte	0x04, 0x17
        /*000a*/ 	.short	(.L_9 - .L_8)
.L_8:
        /*000c*/ 	.word	0x00000000
        /*0010*/ 	.short	0x0005
        /*0012*/ 	.short	0x0028
        /*0014*/ 	.byte	0x00, 0xf0, 0x21, 0x00


	//----- nvinfo : EIATTR_KPARAM_INFO
	.align		4
.L_9:
        /*0018*/ 	.byte	0x04, 0x17
        /*001a*/ 	.short	(.L_11 - .L_10)
.L_10:
        /*001c*/ 	.word	0x00000000
        /*0020*/ 	.short	0x0004
        /*0022*/ 	.short	0x0020
        /*0024*/ 	.byte	0x00, 0xf0, 0x21, 0x00


	//----- nvinfo : EIATTR_KPARAM_INFO
	.align		4
.L_11:
        /*0028*/ 	.byte	0x04, 0x17
        /*002a*/ 	.short	(.L_13 - .L_12)
.L_12:
        /*002c*/ 	.word	0x00000000
        /*0030*/ 	.short	0x0003
        /*0032*/ 	.short	0x0018
        /*0034*/ 	.byte	0x00, 0xf0, 0x21, 0x00


	//----- nvinfo : EIATTR_KPARAM_INFO
	.align		4
.L_13:
        /*0038*/ 	.byte	0x04, 0x17
        /*003a*/ 	.short	(.L_15 - .L_14)
.L_14:
        /*003c*/ 	.word	0x00000000
        /*0040*/ 	.short	0x0002
        /*0042*/ 	.short	0x0010
        /*0044*/ 	.byte	0x00, 0xf5, 0x21, 0x00


	//----- nvinfo : EIATTR_KPARAM_INFO
	.align		4
.L_15:
        /*0048*/ 	.byte	0x04, 0x17
        /*004a*/ 	.short	(.L_17 - .L_16)
.L_16:
        /*004c*/ 	.word	0x00000000
        /*0050*/ 	.short	0x0001
        /*0052*/ 	.short	0x0008
        /*0054*/ 	.byte	0x00, 0xf5, 0x21, 0x00


	//----- nvinfo : EIATTR_KPARAM_INFO
	.align		4
.L_17:
        /*0058*/ 	.byte	0x04, 0x17
        /*005a*/ 	.short	(.L_19 - .L_18)
.L_18:
        /*005c*/ 	.word	0x00000000
        /*0060*/ 	.short	0x0000
        /*0062*/ 	.short	0x0000
        /*0064*/ 	.byte	0x00, 0xf5, 0x21, 0x00


	//----- nvinfo : EIATTR_SPARSE_MMA_MASK
	.align		4
.L_19:
        /*0068*/ 	.byte	0x03, 0x50
        /*006a*/ 	.short	0x0000


	//----- nvinfo : EIATTR_MAXREG_COUNT
	.align		4
        /*006c*/ 	.byte	0x03, 0x1b
        /*006e*/ 	.short	0x00ff


	//----- nvinfo : EIATTR_NUM_BARRIERS
	.align		4
        /*0070*/ 	.byte	0x02, 0x4c
        /*0072*/ 	.byte	0x01
	.zero		1


	//----- nvinfo : EIATTR_MERCURY_ISA_VERSION
	.align		4
        /*0074*/ 	.byte	0x03, 0x5f
        /*0076*/ 	.short	0x0101


	//----- nvinfo : EIATTR_VRC_CTA_INIT_COUNT
	.align		4
        /*0078*/ 	.byte	0x02, 0x4a
	.zero		1
	.zero		1


	//----- nvinfo : EIATTR_EXIT_INSTR_OFFSETS
	.align		4
        /*007c*/ 	.byte	0x04, 0x1c
        /*007e*/ 	.short	(.L_21 - .L_20)


	//   ....[0]....
.L_20:
        /*0080*/ 	.word	0x000012f0


	//   ....[1]....
        /*0084*/ 	.word	0x000013b0


	//----- nvinfo : EIATTR_CRS_STACK_SIZE
	.align		4
.L_21:
        /*0088*/ 	.byte	0x04, 0x1e
        /*008a*/ 	.short	(.L_23 - .L_22)
.L_22:
        /*008c*/ 	.word	0x00000000


	//----- nvinfo : EIATTR_CBANK_PARAM_SIZE
	.align		4
.L_23:
        /*0090*/ 	.byte	0x03, 0x19
        /*0092*/ 	.short	0x0030


	//----- nvinfo : EIATTR_PARAM_CBANK
	.align		4
        /*0094*/ 	.byte	0x04, 0x0a
        /*0096*/ 	.short	(.L_25 - .L_24)
	.align		4
.L_24:
        /*0098*/ 	.word	index@(.nv.constant0._Z18matrixMulKernelOptPK6__halfS1_PS_mmm)
        /*009c*/ 	.short	0x0380
        /*009e*/ 	.short	0x0030


	//----- nvinfo : EIATTR_SW_WAR
	.align		4
.L_25:
        /*00a0*/ 	.byte	0x04, 0x36
        /*00a2*/ 	.short	(.L_27 - .L_26)
.L_26:
        /*00a4*/ 	.word	0x00000008
.L_27:


//--------------------- .nv.callgraph             --------------------------
	.section	.nv.callgraph,"",@"SHT_CUDA_CALLGRAPH"
	.align	4
	.sectionentsize	8
	.align		4
        /*0000*/ 	.word	0x00000000
	.align		4
        /*0004*/ 	.word	0xffffffff
	.align		4
        /*0008*/ 	.word	0x00000000
	.align		4
        /*000c*/ 	.word	0xfffffffe
	.align		4
        /*0010*/ 	.word	0x00000000
	.align		4
        /*0014*/ 	.word	0xfffffffd
	.align		4
        /*0018*/ 	.word	0x00000000
	.align		4
        /*001c*/ 	.word	0xfffffffc


//--------------------- .text._Z18matrixMulKernelOptPK6__halfS1_PS_mmm --------------------------
	.section	.text._Z18matrixMulKernelOptPK6__halfS1_PS_mmm,"ax",@progbits
	.align	128
        .global         _Z18matrixMulKernelOptPK6__halfS1_PS_mmm
        .type           _Z18matrixMulKernelOptPK6__halfS1_PS_mmm,@function
        .size           _Z18matrixMulKernelOptPK6__halfS1_PS_mmm,(.L_x_13 - _Z18matrixMulKernelOptPK6__halfS1_PS_mmm)
        .other          _Z18matrixMulKernelOptPK6__halfS1_PS_mmm,@"STO_CUDA_ENTRY STV_DEFAULT"
_Z18matrixMulKernelOptPK6__halfS1_PS_mmm:
.text._Z18matrixMulKernelOptPK6__halfS1_PS_mmm:
[----:B------:R-:W-:Y:S01]  /*0000*/  LDC R1, c[0x0][0x37c] ;  /* 0x0000df00ff017b82 */ /* 0x000fe20000000800 */
[----:B------:R-:W0:Y:S01]  /*0010*/  LDCU.64 UR4, c[0x0][0x3a8] ;  /* 0x00007500ff0477ac */ /* 0x000e220008000a00 */
[----:B------:R-:W1:Y:S01]  /*0020*/  S2R R11, SR_CTAID.Y ;  /* 0x00000000000b7919 */ /* 0x000e620000002600 */
[----:B------:R-:W-:Y:S01]  /*0030*/  PRMT R15, RZ, 0x5410, RZ ;  /* 0x00005410ff0f7816 */ /* 0x000fe200000000ff */
[----:B------:R-:W2:Y:S01]  /*0040*/  LDCU.64 UR10, c[0x0][0x358] ;  /* 0x00006b00ff0a77ac */ /* 0x000ea20008000a00 */
[----:B------:R-:W1:Y:S01]  /*0050*/  S2R R0, SR_TID.Y ;  /* 0x0000000000007919 */ /* 0x000e620000002200 */
[----:B------:R-:W3:Y:S01]  /*0060*/  S2R R2, SR_CTAID.X ;  /* 0x0000000000027919 */ /* 0x000ee20000002500 */
[----:B------:R-:W3:Y:S01]  /*0070*/  S2R R5, SR_TID.X ;  /* 0x0000000000057919 */ /* 0x000ee20000002100 */
[----:B0-----:R-:W-:-:S04]  /*0080*/  UIADD3 UR7, UP0, UPT, UR4, 0x3f, URZ ;  /* 0x0000003f04077890 */ /* 0x001fc8000ff1e0ff */
[----:B------:R-:W-:Y:S02]  /*0090*/  UIADD3.X UR8, UPT, UPT, URZ, UR5, URZ, UP0, !UPT ;  /* 0x00000005ff087290 */ /* 0x000fe400087fe4ff */
[----:B------:R-:W-:-:S04]  /*00a0*/  UISETP.GE.U32.AND UP0, UPT, UR7, 0x40, UPT ;  /* 0x000000400700788c */ /* 0x000fc8000bf06070 */
[----:B------:R-:W-:Y:S01]  /*00b0*/  UISETP.GE.U32.AND.EX UP0, UPT, UR8, URZ, UPT, UP0 ;  /* 0x000000ff0800728c */ /* 0x000fe2000bf06100 */
[----:B-1----:R-:W-:Y:S02]  /*00c0*/  LEA R11, R11, R0, 0x6 ;  /* 0x000000000b0b7211 */ /* 0x002fe400078e30ff */
[----:B---3--:R-:W-:-:S06]  /*00d0*/  LEA R2, R2, R5, 0x6 ;  /* 0x0000000502027211 */ /* 0x008fcc00078e30ff */
[----:B--2---:R-:W-:Y:S05]  /*00e0*/  BRA.U !UP0, `(.L_x_0) ;  /* 0x0000001108647547 */ /* 0x004fea000b800000 */
[----:B------:R-:W0:Y:S01]  /*00f0*/  S2UR UR6, SR_CgaCtaId ;  /* 0x00000000000679c3 */ /* 0x000e220000008800 */
[----:B------:R-:W1:Y:S01]  /*0100*/  LDCU.64 UR14, c[0x0][0x3a0] ;  /* 0x00007400ff0e77ac */ /* 0x000e620008000a00 */
[----:B------:R-:W-:Y:S02]  /*0110*/  SHF.R.S32.HI R3, RZ, 0x1f, R2 ;  /* 0x0000001fff037819 */ /* 0x000fe40000011402 */
[----:B------:R-:W-:Y:S01]  /*0120*/  LEA R14, R0, 0x1, 0x1 ;  /* 0x00000001000e7811 */ /* 0x000fe200078e08ff */
[----:B------:R-:W2:Y:S01]  /*0130*/  LDCU.64 UR12, c[0x0][0x398] ;  /* 0x00007300ff0c77ac */ /* 0x000ea20008000a00 */
[----:B------:R-:W-:Y:S01]  /*0140*/  LEA R23, R5, 0x1, 0x1 ;  /* 0x0000000105177811 */ /* 0x000fe200078e08ff */
[----:B------:R-:W-:Y:S01]  /*0150*/  UMOV UR4, 0x400 ;  /* 0x0000040000047882 */ /* 0x000fe20000000000 */
[----:B------:R-:W3:Y:S01]  /*0160*/  LDCU.64 UR22, c[0x0][0x398] ;  /* 0x00007300ff1677ac */ /* 0x000ee20008000a00 */
[----:B------:R-:W-:Y:S01]  /*0170*/  UIADD3 UR5, UPT, UPT, UR4, 0x2000, URZ ;  /* 0x0000200004057890 */ /* 0x000fe2000fffe0ff */
[----:B------:R-:W4:Y:S01]  /*0180*/  LDCU.64 UR24, c[0x0][0x3a0] ;  /* 0x00007400ff1877ac */ /* 0x000f220008000a00 */
[----:B-1----:R-:W-:Y:S01]  /*0190*/  ISETP.GE.U32.AND P0, PT, R2, UR14, PT ;  /* 0x0000000e02007c0c */ /* 0x002fe2000bf06070 */
[----:B------:R-:W1:Y:S03]  /*01a0*/  LDCU.64 UR20, c[0x0][0x3a8] ;  /* 0x00007500ff1477ac */ /* 0x000e660008000a00 */
[----:B------:R-:W-:Y:S01]  /*01b0*/  ISETP.GE.U32.AND.EX P0, PT, R3, UR15, PT, P0 ;  /* 0x0000000f03007c0c */ /* 0x000fe2000bf06100 */
[----:B0-----:R-:W-:Y:S01]  /*01c0*/  ULEA UR4, UR6, UR4, 0x18 ;  /* 0x0000000406047291 */ /* 0x001fe2000f8ec0ff */
[C---:B--2---:R-:W-:Y:S01]  /*01d0*/  ISETP.GE.U32.AND P1, PT, R11.reuse, UR12, PT ;  /* 0x0000000c0b007c0c */ /* 0x044fe2000bf26070 */
[----:B------:R-:W-:Y:S01]  /*01e0*/  ULEA UR5, UR6, UR5, 0x18 ;  /* 0x0000000506057291 */ /* 0x000fe2000f8ec0ff */
[----:B------:R-:W-:Y:S01]  /*01f0*/  ISETP.LT.U32.AND P2, PT, R11, UR12, PT ;  /* 0x0000000c0b007c0c */ /* 0x000fe2000bf41070 */
[----:B------:R-:W-:Y:S01]  /*0200*/  USHF.R.U64 UR6, UR7, 0x6, UR8 ;  /* 0x0000000607067899 */ /* 0x000fe20008001208 */
[----:B------:R-:W-:Y:S01]  /*0210*/  ISETP.GE.U32.AND.EX P1, PT, RZ, UR13, PT, P1 ;  /* 0x0000000dff007c0c */ /* 0x000fe2000bf26110 */
[----:B------:R-:W0:Y:S01]  /*0220*/  LDCU.64 UR16, c[0x0][0x380] ;  /* 0x00007000ff1077ac */ /* 0x000e220008000a00 */
[----:B------:R-:W-:-:S02]  /*0230*/  LEA R12, R0, UR4, 0x7 ;  /* 0x00000004000c7c11 */ /* 0x000fc4000f8e38ff */
[C---:B------:R-:W-:Y:S01]  /*0240*/  LEA R13, R5.reuse, UR5, 0x1 ;  /* 0x00000005050d7c11 */ /* 0x040fe2000f8e08ff */
[----:B------:R-:W2:Y:S01]  /*0250*/  LDCU.64 UR18, c[0x0][0x388] ;  /* 0x00007100ff1277ac */ /* 0x000ea20008000a00 */
[----:B------:R-:W-:Y:S02]  /*0260*/  ISETP.LT.U32.AND.EX P2, PT, RZ, UR13, !P0, P2 ;  /* 0x0000000dff007c0c */ /* 0x000fe4000c741120 */
[----:B------:R-:W-:Y:S01]  /*0270*/  LEA R10, R5, R12, 0x2 ;  /* 0x0000000c050a7211 */ /* 0x000fe200078e10ff */
[----:B------:R-:W-:Y:S01]  /*0280*/  USHF.R.U32.HI UR7, URZ, 0x6, UR8 ;  /* 0x00000006ff077899 */ /* 0x000fe20008011608 */
[----:B------:R-:W-:Y:S01]  /*0290*/  LEA R0, R0, R13, 0x8 ;  /* 0x0000000d00007211 */ /* 0x000fe200078e40ff */
[----:B------:R-:W-:Y:S01]  /*02a0*/  UMOV UR4, URZ ;  /* 0x000000ff00047c82 */ /* 0x000fe20008000000 */
[----:B-1-34-:R-:W-:-:S09]  /*02b0*/  UMOV UR5, URZ ;  /* 0x000000ff00057c82 */ /* 0x01afd20008000000 */
.L_x_11:
[----:B------:R-:W-:Y:S01]  /*02c0*/  ISETP.LT.U32.AND P3, PT, R23, UR20, PT ;  /* 0x0000001417007c0c */ /* 0x000fe2000bf61070 */
[----:B------:R-:W-:Y:S01]  /*02d0*/  BSSY.RECONVERGENT B0, `(.L_x_1) ;  /* 0x0000022000007945 */ /* 0x000fe20003800200 */
[----:B0-----:R-:W-:-:S03]  /*02e0*/  SHF.R.S32.HI R4, RZ, 0x1f, R23 ;  /* 0x0000001fff047819 */ /* 0x001fc60000011417 */
[----:B------:R-:W-:Y:S01]  /*02f0*/  BSSY.RELIABLE B1, `(.L_x_2) ;  /* 0x0000010000017945 */ /* 0x000fe20003800100 */
[----:B------:R-:W-:-:S13]  /*0300*/  ISETP.LT.U32.AND.EX P3, PT, R4, UR21, !P1, P3 ;  /* 0x0000001504007c0c */ /* 0x000fda000cf61130 */
[----:B-1----:R-:W-:Y:S05]  /*0310*/  @!P3 BRA `(.L_x_3) ;  /* 0x000000000034b947 */ /* 0x002fea0003800000 */
[----:B------:R-:W-:-:S04]  /*0320*/  IADD3 R4, PT, PT, R23, -0x1, RZ ;  /* 0xffffffff17047810 */ /* 0x000fc80007ffe0ff */
[----:B------:R-:W-:-:S03]  /*0330*/  SHF.R.S32.HI R5, RZ, 0x1f, R4 ;  /* 0x0000001fff057819 */ /* 0x000fc60000011404 */
[----:B------:R-:W-:-:S04]  /*0340*/  IMAD.WIDE.U32 R4, R11, UR20, R4 ;  /* 0x000000140b047c25 */ /* 0x000fc8000f8e0004 */
[----:B------:R-:W-:Y:S01]  /*0350*/  IMAD R5, R11, UR21, R5 ;  /* 0x000000150b057c24 */ /* 0x000fe2000f8e0205 */
[----:B0-----:R-:W-:-:S04]  /*0360*/  LEA R6, P5, R4, UR16, 0x1 ;  /* 0x0000001004067c11 */ /* 0x001fc8000f8a08ff */
[----:B------:R-:W-:Y:S02]  /*0370*/  LOP3.LUT P4, RZ, R6, 0x3, RZ, 0xc0, !PT ;  /* 0x0000000306ff7812 */ /* 0x000fe4000788c0ff */
[----:B------:R-:W-:-:S11]  /*0380*/  LEA.HI.X R7, R4, UR17, R5, 0x1, P5 ;  /* 0x0000001104077c11 */ /* 0x000fd6000a8f0c05 */
[----:B------:R-:W-:Y:S05]  /*0390*/  @!P4 BREAK.RELIABLE B1 ;  /* 0x000000000001c942 */ /* 0x000fea0003800100 */
[----:B------:R-:W-:Y:S05]  /*03a0*/  @P4 BRA `(.L_x_3) ;  /* 0x0000000000104947 */ /* 0x000fea0003800000 */
[----:B------:R-:W3:Y:S04]  /*03b0*/  LDG.E R7, desc[UR10][R6.64] ;  /* 0x0000000a06077981 */ /* 0x000ee8000c1e1900 */
[----:B---3--:R0:W-:Y:S01]  /*03c0*/  STS.U16 [R10], R7 ;  /* 0x000000070a007388 */ /* 0x0081e20000000400 */
[----:B------:R-:W-:Y:S01]  /*03d0*/  PRMT R9, R7, 0x7632, R9 ;  /* 0x0000763207097816 */ /* 0x000fe20000000009 */
[----:B------:R-:W-:Y:S06]  /*03e0*/  BRA `(.L_x_4) ;  /* 0x0000000000407947 */ /* 0x000fec0003800000 */
.L_x_3:
[----:B0-2---:R-:W-:Y:S05]  /*03f0*/  BSYNC.RELIABLE B1 ;  /* 0x0000000000017941 */ /* 0x005fea0003800100 */
.L_x_2:
[----:B------:R-:W-:Y:S02]  /*0400*/  IADD3 R4, PT, PT, R23, -0x1, RZ ;  /* 0xffffffff17047810 */ /* 0x000fe40007ffe0ff */
[----:B------:R-:W-:Y:S02]  /*0410*/  ISETP.GE.U32.AND P5, PT, R11, UR22, PT ;  /* 0x000000160b007c0c */ /* 0x000fe4000bfa6070 */
[----:B------:R-:W-:Y:S02]  /*0420*/  ISETP.GE.U32.AND P4, PT, R4, UR20, PT ;  /* 0x0000001404007c0c */ /* 0x000fe4000bf86070 */
[----:B------:R-:W-:-:S04]  /*0430*/  SHF.R.S32.HI R5, RZ, 0x1f, R4 ;  /* 0x0000001fff057819 */ /* 0x000fc80000011404 */
[----:B------:R-:W-:Y:S01]  /*0440*/  ISETP.GE.U32.AND.EX P4, PT, R5, UR21, PT, P4 ;  /* 0x0000001505007c0c */ /* 0x000fe2000bf86140 */
[----:B------:R-:W-:-:S03]  /*0450*/  IMAD.WIDE.U32 R6, R11, UR20, R4 ;  /* 0x000000140b067c25 */ /* 0x000fc6000f8e0004 */
[----:B------:R-:W-:Y:S01]  /*0460*/  ISETP.GE.U32.OR.EX P4, PT, RZ, UR23, P4, P5 ;  /* 0x00000017ff007c0c */ /* 0x000fe2000a786550 */
[----:B------:R-:W-:Y:S01]  /*0470*/  IMAD R5, R11, UR21, R7 ;  /* 0x000000150b057c24 */ /* 0x000fe2000f8e0207 */
[----:B------:R-:W-:-:S04]  /*0480*/  LEA R4, P5, R6, UR16, 0x1 ;  /* 0x0000001006047c11 */ /* 0x000fc8000f8a08ff */
[----:B------:R-:W-:-:S07]  /*0490*/  LEA.HI.X R5, R6, UR17, R5, 0x1, P5 ;  /* 0x0000001106057c11 */ /* 0x000fce000a8f0c05 */
[----:B------:R-:W2:Y:S01]  /*04a0*/  @!P4 LDG.E.U16 R7, desc[UR10][R4.64] ;  /* 0x0000000a0407c981 */ /* 0x000ea2000c1e1500 */
[----:B------:R-:W-:-:S06]  /*04b0*/  @!P3 PRMT R9, RZ, 0x7610, R9 ;  /* 0x00007610ff09b816 */ /* 0x000fcc0000000009 */
[----:B------:R1:W5:Y:S01]  /*04c0*/  @P3 LDG.E.U16 R9, desc[UR10][R4.64+0x2] ;  /* 0x0000020a04093981 */ /* 0x000362000c1e1500 */
[----:B------:R-:W-:-:S05]  /*04d0*/  @P4 PRMT R7, RZ, 0x7610, R7 ;  /* 0x00007610ff074816 */ /* 0x000fca0000000007 */
[----:B--2---:R1:W-:Y:S02]  /*04e0*/  STS.U16 [R10], R7 ;  /* 0x000000070a007388 */ /* 0x0043e40000000400 */
.L_x_4:
[----:B--2---:R-:W-:Y:S05]  /*04f0*/  BSYNC.RECONVERGENT B0 ;  /* 0x0000000000007941 */ /* 0x004fea0003800200 */
.L_x_1:
[----:B------:R-:W-:Y:S05]  /*0500*/  WARPSYNC.ALL ;  /* 0x0000000000007948 */ /* 0x000fea0003800000 */
[----:B------:R-:W-:Y:S01]  /*0510*/  ISETP.GE.U32.AND P3, PT, R2, UR24, PT ;  /* 0x0000001802007c0c */ /* 0x000fe2000bf66070 */
[----:B-----5:R2:W-:Y:S01]  /*0520*/  STS.U16 [R10+0x2], R9 ;  /* 0x000002090a007388 */ /* 0x0205e20000000400 */
[----:B------:R-:W-:Y:S01]  /*0530*/  ISETP.GE.U32.AND P4, PT, R14, UR20, PT ;  /* 0x000000140e007c0c */ /* 0x000fe2000bf86070 */
[----:B------:R-:W-:Y:S01]  /*0540*/  BSSY.RECONVERGENT B0, `(.L_x_5) ;  /* 0x0000036000007945 */ /* 0x000fe20003800200 */
[----:B-1----:R-:W-:-:S03]  /*0550*/  SHF.R.S32.HI R4, RZ, 0x1f, R14 ;  /* 0x0000001fff047819 */ /* 0x002fc6000001140e */
[----:B------:R-:W-:Y:S01]  /*0560*/  BSSY.RELIABLE B1, `(.L_x_6) ;  /* 0x0000014000017945 */ /* 0x000fe20003800100 */
[----:B------:R-:W-:-:S04]  /*0570*/  ISETP.GE.U32.AND.EX P3, PT, R3, UR25, PT, P3 ;  /* 0x0000001903007c0c */ /* 0x000fc8000bf66130 */
[----:B------:R-:W-:-:S13]  /*0580*/  ISETP.GE.U32.OR.EX P4, PT, R4, UR21, P3, P4 ;  /* 0x0000001504007c0c */ /* 0x000fda0009f86540 */
[----:B--2---:R-:W-:Y:S05]  /*0590*/  @P4 BRA `(.L_x_7) ;  /* 0x0000000000404947 */ /* 0x004fea0003800000 */
[----:B0-----:R-:W-:-:S04]  /*05a0*/  IADD3 R7, PT, PT, R14, -0x1, RZ ;  /* 0xffffffff0e077810 */ /* 0x001fc80007ffe0ff */
[----:B------:R-:W-:Y:S01]  /*05b0*/  SHF.R.S32.HI R6, RZ, 0x1f, R7 ;  /* 0x0000001fff067819 */ /* 0x000fe20000011407 */
[----:B------:R-:W-:-:S04]  /*05c0*/  IMAD.WIDE.U32 R4, R7, UR24, R2 ;  /* 0x0000001807047c25 */ /* 0x000fc8000f8e0002 */
[----:B------:R-:W-:Y:S01]  /*05d0*/  IMAD R8, R6, UR24, RZ ;  /* 0x0000001806087c24 */ /* 0x000fe2000f8e02ff */
[----:B------:R-:W-:-:S03]  /*05e0*/  LEA R6, P5, R4, UR18, 0x1 ;  /* 0x0000001204067c11 */ /* 0x000fc6000f8a08ff */
[----:B------:R-:W-:Y:S01]  /*05f0*/  IMAD R7, R7, UR25, R8 ;  /* 0x0000001907077c24 */ /* 0x000fe2000f8e0208 */
[----:B------:R-:W-:-:S04]  /*0600*/  LOP3.LUT P4, RZ, R6, 0x3, RZ, 0xc0, !PT ;  /* 0x0000000306ff7812 */ /* 0x000fc8000788c0ff */
[----:B------:R-:W-:-:S04]  /*0610*/  IADD3 R5, PT, PT, R5, R7, RZ ;  /* 0x0000000705057210 */ /* 0x000fc80007ffe0ff */
[----:B------:R-:W-:-:S05]  /*0620*/  LEA.HI.X R7, R4, UR19, R5, 0x1, P5 ;  /* 0x0000001304077c11 */ /* 0x000fca000a8f0c05 */
[----:B------:R-:W-:Y:S05]  /*0630*/  @!P4 BREAK.RELIABLE B1 ;  /* 0x000000000001c942 */ /* 0x000fea0003800100 */
[----:B------:R-:W-:Y:S05]  /*0640*/  @P4 BRA `(.L_x_7) ;  /* 0x0000000000144947 */ /* 0x000fea0003800000 */
[----:B------:R-:W2:Y:S02]  /*0650*/  LDG.E R7, desc[UR10][R6.64] ;  /* 0x0000000a06077981 */ /* 0x000ea4000c1e1900 */
[----:B--2---:R-:W-:Y:S02]  /*0660*/  PRMT R4, R7, 0x7632, R4 ;  /* 0x0000763207047816 */ /* 0x004fe40000000004 */
[----:B------:R0:W-:Y:S04]  /*0670*/  STS.U16 [R0], R7 ;  /* 0x0000000700007388 */ /* 0x0001e80000000400 */
[----:B------:R0:W-:Y:S01]  /*0680*/  STS.U16 [R0+0x80], R4 ;  /* 0x0000800400007388 */ /* 0x0001e20000000400 */
[----:B------:R-:W-:Y:S05]  /*0690*/  BRA `(.L_x_8) ;  /* 0x0000000000807947 */ /* 0x000fea0003800000 */
.L_x_7:
[----:B------:R-:W-:Y:S05]  /*06a0*/  BSYNC.RELIABLE B1 ;  /* 0x0000000000017941 */ /* 0x000fea0003800100 */
.L_x_6:
[C---:B------:R-:W-:Y:S02]  /*06b0*/  IADD3 R17, PT, PT, R14.reuse, -0x1, RZ ;  /* 0xffffffff0e117810 */ /* 0x040fe40007ffe0ff */
[----:B------:R-:W-:Y:S02]  /*06c0*/  ISETP.LT.U32.AND P5, PT, R14, UR20, PT ;  /* 0x000000140e007c0c */ /* 0x000fe4000bfa1070 */
[----:B------:R-:W-:Y:S02]  /*06d0*/  ISETP.GE.U32.AND P4, PT, R17, UR20, PT ;  /* 0x0000001411007c0c */ /* 0x000fe4000bf86070 */
[----:B------:R-:W-:Y:S02]  /*06e0*/  SHF.R.S32.HI R16, RZ, 0x1f, R17 ;  /* 0x0000001fff107819 */ /* 0x000fe40000011411 */
[----:B------:R-:W-:Y:S02]  /*06f0*/  SHF.R.S32.HI R21, RZ, 0x1f, R14 ;  /* 0x0000001fff157819 */ /* 0x000fe4000001140e */
[----:B------:R-:W-:-:S02]  /*0700*/  ISETP.GE.U32.OR.EX P3, PT, R16, UR21, P3, P4 ;  /* 0x0000001510007c0c */ /* 0x000fc40009f66540 */
[----:B------:R-:W-:-:S11]  /*0710*/  ISETP.LT.U32.AND.EX P4, PT, R21, UR21, !P0, P5 ;  /* 0x0000001515007c0c */ /* 0x000fd6000c781150 */
[----:B------:R-:W1:Y:S01]  /*0720*/  @!P3 LDC.64 R4, c[0x0][0x388] ;  /* 0x0000e200ff04bb82 */ /* 0x000e620000000a00 */
[-C--:B------:R-:W-:Y:S01]  /*0730*/  @!P3 MOV R8, R2.reuse ;  /* 0x000000020008b202 */ /* 0x080fe20000000f00 */
[----:B------:R-:W-:Y:S01]  /*0740*/  @!P3 IMAD R16, R16, UR24, RZ ;  /* 0x000000181010bc24 */ /* 0x000fe2000f8e02ff */
[-C--:B------:R-:W-:Y:S01]  /*0750*/  @!P3 MOV R9, R3.reuse ;  /* 0x000000030009b202 */ /* 0x080fe20000000f00 */
[----:B------:R-:W-:Y:S02]  /*0760*/  @P4 IMAD R21, R21, UR24, RZ ;  /* 0x0000001815154c24 */ /* 0x000fe4000f8e02ff */
[C---:B------:R-:W-:Y:S01]  /*0770*/  @!P3 IMAD R19, R17.reuse, UR25, R16 ;  /* 0x000000191113bc24 */ /* 0x040fe2000f8e0210 */
[----:B------:R-:W-:Y:S01]  /*0780*/  @P4 MOV R16, R2 ;  /* 0x0000000200104202 */ /* 0x000fe20000000f00 */
[----:B0-----:R-:W0:Y:S01]  /*0790*/  @P4 LDC.64 R6, c[0x0][0x388] ;  /* 0x0000e200ff064b82 */ /* 0x001e220000000a00 */
[----:B------:R-:W-:Y:S01]  /*07a0*/  @!P3 IMAD.WIDE.U32 R8, R17, UR24, R8 ;  /* 0x000000181108bc25 */ /* 0x000fe2000f8e0008 */
[----:B------:R-:W-:-:S03]  /*07b0*/  @P4 MOV R17, R3 ;  /* 0x0000000300114202 */ /* 0x000fc60000000f00 */
[C---:B------:R-:W-:Y:S01]  /*07c0*/  @P4 IMAD R21, R14.reuse, UR25, R21 ;  /* 0x000000190e154c24 */ /* 0x040fe2000f8e0215 */
[----:B------:R-:W-:Y:S01]  /*07d0*/  @!P3 IADD3 R18, PT, PT, R9, R19, RZ ;  /* 0x000000130912b210 */ /* 0x000fe20007ffe0ff */
[----:B------:R-:W-:-:S05]  /*07e0*/  @P4 IMAD.WIDE.U32 R16, R14, UR24, R16 ;  /* 0x000000180e104c25 */ /* 0x000fca000f8e0010 */
[----:B------:R-:W-:Y:S02]  /*07f0*/  @P4 IADD3 R9, PT, PT, R17, R21, RZ ;  /* 0x0000001511094210 */ /* 0x000fe40007ffe0ff */
[----:B------:R-:W-:Y:S02]  /*0800*/  @!P4 PRMT R17, RZ, 0x7610, R17 ;  /* 0x00007610ff11c816 */ /* 0x000fe40000000011 */
[----:B-1----:R-:W-:-:S04]  /*0810*/  @!P3 LEA R4, P5, R8, R4, 0x1 ;  /* 0x000000040804b211 */ /* 0x002fc800078a08ff */
[----:B------:R-:W-:Y:S02]  /*0820*/  @!P3 LEA.HI.X R5, R8, R5, R18, 0x1, P5 ;  /* 0x000000050805b211 */ /* 0x000fe400028f0c12 */
[----:B0-----:R-:W-:-:S04]  /*0830*/  @P4 LEA R6, P6, R16, R6, 0x1 ;  /* 0x0000000610064211 */ /* 0x001fc800078c08ff */
[----:B------:R-:W-:Y:S02]  /*0840*/  @P4 LEA.HI.X R7, R16, R7, R9, 0x1, P6 ;  /* 0x0000000710074211 */ /* 0x000fe400030f0c09 */
[----:B------:R-:W2:Y:S04]  /*0850*/  @!P3 LDG.E.U16 R9, desc[UR10][R4.64] ;  /* 0x0000000a0409b981 */ /* 0x000ea8000c1e1500 */
[----:B------:R-:W3:Y:S01]  /*0860*/  @P4 LDG.E.U16 R17, desc[UR10][R6.64] ;  /* 0x0000000a06114981 */ /* 0x000ee2000c1e1500 */
[----:B------:R-:W-:-:S03]  /*0870*/  @P3 PRMT R9, RZ, 0x7610, R9 ;  /* 0x00007610ff093816 */ /* 0x000fc60000000009 */
[----:B---3--:R1:W-:Y:S04]  /*0880*/  STS.U16 [R0+0x80], R17 ;  /* 0x0000801100007388 */ /* 0x0083e80000000400 */
[----:B--2---:R1:W-:Y:S02]  /*0890*/  STS.U16 [R0], R9 ;  /* 0x0000000900007388 */ /* 0x0043e40000000400 */
.L_x_8:
[----:B------:R-:W-:Y:S05]  /*08a0*/  BSYNC.RECONVERGENT B0 ;  /* 0x0000000000007941 */ /* 0x000fea0003800200 */
.L_x_5:
[----:B------:R-:W-:Y:S05]  /*08b0*/  WARPSYNC.ALL ;  /* 0x0000000000007948 */ /* 0x000fea0003800000 */
[----:B------:R-:W-:Y:S06]  /*08c0*/  BAR.SYNC.DEFER_BLOCKING 0x0 ;  /* 0x0000000000007b1d */ /* 0x000fec0000010000 */
[----:B------:R-:W-:Y:S04]  /*08d0*/  BSSY.RECONVERGENT B0, `(.L_x_9) ;  /* 0x0000092000007945 */ /* 0x000fe80003800200 */
[----:B------:R-:W-:Y:S05]  /*08e0*/  @!P2 BRA `(.L_x_10) ;  /* 0x000000080040a947 */ /* 0x000fea0003800000 */
[----:B-1----:R-:W-:Y:S04]  /*08f0*/  LDS.U16 R17, [R13] ;  /* 0x000000000d117984 */ /* 0x002fe80000000400 */
[----:B------:R-:W1:Y:S04]  /*0900*/  LDS.64 R8, [R12] ;  /* 0x000000000c087984 */ /* 0x000e680000000a00 */
[----:B------:R-:W2:Y:S04]  /*0910*/  LDS.U16 R20, [R13+0x80] ;  /* 0x000080000d147984 */ /* 0x000ea80000000400 */
[----:B------:R-:W3:Y:S04]  /*0920*/  LDS.U16 R16, [R13+0x100] ;  /* 0x000100000d107984 */ /* 0x000ee80000000400 */
[----:B------:R-:W4:Y:S04]  /*0930*/  LDS.U16 R18, [R13+0x180] ;  /* 0x000180000d127984 */ /* 0x000f280000000400 */
[----:B------:R-:W-:Y:S04]  /*0940*/  LDS.U16 R25, [R13+0x200] ;  /* 0x000200000d197984 */ /* 0x000fe80000000400 */
[----:B0-----:R-:W0:Y:S04]  /*0950*/  LDS.64 R4, [R12+0x8] ;  /* 0x000008000c047984 */ /* 0x001e280000000a00 */
[----:B------:R-:W5:Y:S04]  /*0960*/  LDS.U16 R21, [R13+0x280] ;  /* 0x000280000d157984 */ /* 0x000f680000000400 */
[----:B------:R-:W5:Y:S04]  /*0970*/  LDS.U16 R24, [R13+0x300] ;  /* 0x000300000d187984 */ /* 0x000f680000000400 */
[----:B------:R-:W5:Y:S04]  /*0980*/  LDS.U16 R26, [R13+0x380] ;  /* 0x000380000d1a7984 */ /* 0x000f680000000400 */
[----:B------:R-:W-:Y:S04]  /*0990*/  LDS.U16 R19, [R13+0x400] ;  /* 0x000400000d137984 */ /* 0x000fe80000000400 */
[----:B------:R-:W5:Y:S01]  /*09a0*/  LDS.64 R6, [R12+0x10] ;  /* 0x000010000c067984 */ /* 0x000f620000000a00 */
[----:B-1----:R-:W-:-:S03]  /*09b0*/  HFMA2 R17, R8.H0_H0, R17.H0_H0, R15 ;  /* 0x2000001108117231 */ /* 0x002fc6000000080f */
[----:B------:R-:W1:Y:S01]  /*09c0*/  LDS.U16 R27, [R13+0x480] ;  /* 0x000480000d1b7984 */ /* 0x000e620000000400 */
[----:B--2---:R-:W-:-:S03]  /*09d0*/  HFMA2 R8, R8.H1_H1, R20.H0_H0, R17 ;  /* 0x2000001408087231 */ /* 0x004fc60000000c11 */
[----:B------:R-:W2:Y:S01]  /*09e0*/  LDS.U16 R22, [R13+0x500] ;  /* 0x000500000d167984 */ /* 0x000ea20000000400 */
[----:B---3--:R-:W-:-:S03]  /*09f0*/  HFMA2 R8, R9.H0_H0, R16.H0_H0, R8 ;  /* 0x2000001009087231 */ /* 0x008fc60000000808 */
[----:B------:R-:W3:Y:S01]  /*0a00*/  LDS.U16 R16, [R13+0x580] ;  /* 0x000580000d107984 */ /* 0x000ee20000000400 */
[----:B----4-:R-:W-:-:S03]  /*0a10*/  HFMA2 R18, R9.H1_H1, R18.H0_H0, R8 ;  /* 0x2000001209127231 */ /* 0x010fc60000000c08 */
[----:B------:R-:W-:Y:S04]  /*0a20*/  LDS.U16 R17, [R13+0x600] ;  /* 0x000600000d117984 */ /* 0x000fe80000000400 */
[----:B------:R-:W4:Y:S01]  /*0a30*/  LDS.64 R8, [R12+0x18] ;  /* 0x000018000c087984 */ /* 0x000f220000000a00 */
[----:B0-----:R-:W-:-:S03]  /*0a40*/  HFMA2 R18, R4.H0_H0, R25.H0_H0, R18 ;  /* 0x2000001904127231 */ /* 0x001fc60000000812 */
[----:B------:R-:W0:Y:S01]  /*0a50*/  LDS.U16 R15, [R13+0x680] ;  /* 0x000680000d0f7984 */ /* 0x000e220000000400 */
[----:B-----5:R-:W-:-:S03]  /*0a60*/  HFMA2 R21, R4.H1_H1, R21.H0_H0, R18 ;  /* 0x2000001504157231 */ /* 0x020fc60000000c12 */
[----:B------:R-:W5:Y:S01]  /*0a70*/  LDS.U16 R20, [R13+0x700] ;  /* 0x000700000d147984 */ /* 0x000f620000000400 */
[----:B------:R-:W-:-:S03]  /*0a80*/  HFMA2 R21, R5.H0_H0, R24.H0_H0, R21 ;  /* 0x2000001805157231 */ /* 0x000fc60000000815 */
[----:B------:R-:W5:Y:S01]  /*0a90*/  LDS.U16 R18, [R13+0x780] ;  /* 0x000780000d127984 */ /* 0x000f620000000400 */
[----:B------:R-:W-:-:S03]  /*0aa0*/  HFMA2 R26, R5.H1_H1, R26.H0_H0, R21 ;  /* 0x2000001a051a7231 */ /* 0x000fc60000000c15 */
[----:B------:R-:W-:Y:S04]  /*0ab0*/  LDS.U16 R21, [R13+0x800] ;  /* 0x000800000d157984 */ /* 0x000fe80000000400 */
[----:B------:R-:W5:Y:S01]  /*0ac0*/  LDS.64 R4, [R12+0x20] ;  /* 0x000020000c047984 */ /* 0x000f620000000a00 */
[----:B------:R-:W-:-:S03]  /*0ad0*/  HFMA2 R19, R6.H0_H0, R19.H0_H0, R26 ;  /* 0x2000001306137231 */ /* 0x000fc6000000081a */
[----:B------:R-:W5:Y:S01]  /*0ae0*/  LDS.U16 R25, [R13+0x880] ;  /* 0x000880000d197984 */ /* 0x000f620000000400 */
[----:B-1----:R-:W-:-:S03]  /*0af0*/  HFMA2 R19, R6.H1_H1, R27.H0_H0, R19 ;  /* 0x2000001b06137231 */ /* 0x002fc60000000c13 */
[----:B------:R-:W1:Y:S01]  /*0b00*/  LDS.U16 R24, [R13+0x900] ;  /* 0x000900000d187984 */ /* 0x000e620000000400 */
[----:B--2---:R-:W-:-:S03]  /*0b10*/  HFMA2 R19, R7.H0_H0, R22.H0_H0, R19 ;  /* 0x2000001607137231 */ /* 0x004fc60000000813 */
[----:B------:R-:W2:Y:S01]  /*0b20*/  LDS.U16 R22, [R13+0x980] ;  /* 0x000980000d167984 */ /* 0x000ea20000000400 */
[----:B---3--:R-:W-:-:S03]  /*0b30*/  HFMA2 R16, R7.H1_H1, R16.H0_H0, R19 ;  /* 0x2000001007107231 */ /* 0x008fc60000000c13 */
[----:B------:R-:W-:Y:S04]  /*0b40*/  LDS.U16 R19, [R13+0xa00] ;  /* 0x000a00000d137984 */ /* 0x000fe80000000400 */
[----:B------:R-:W3:Y:S01]  /*0b50*/  LDS.64 R6, [R12+0x28] ;  /* 0x000028000c067984 */ /* 0x000ee20000000a00 */
[----:B----4-:R-:W-:-:S03]  /*0b60*/  HFMA2 R16, R8.H0_H0, R17.H0_H0, R16 ;  /* 0x2000001108107231 */ /* 0x010fc60000000810 */
[----:B------:R-:W4:Y:S01]  /*0b70*/  LDS.U16 R17, [R13+0xa80] ;  /* 0x000a80000d117984 */ /* 0x000f220000000400 */
[----:B0-----:R-:W-:-:S03]  /*0b80*/  HFMA2 R15, R8.H1_H1, R15.H0_H0, R16 ;  /* 0x2000000f080f7231 */ /* 0x001fc60000000c10 */
[----:B------:R-:W0:Y:S01]  /*0b90*/  LDS.U16 R16, [R13+0xb00] ;  /* 0x000b00000d107984 */ /* 0x000e220000000400 */
[----:B-----5:R-:W-:-:S03]  /*0ba0*/  HFMA2 R15, R9.H0_H0, R20.H0_H0, R15 ;  /* 0x20000014090f7231 */ /* 0x020fc6000000080f */
[----:B------:R-:W5:Y:S01]  /*0bb0*/  LDS.U16 R20, [R13+0xb80] ;  /* 0x000b80000d147984 */ /* 0x000f620000000400 */
[----:B------:R-:W-:-:S03]  /*0bc0*/  HFMA2 R18, R9.H1_H1, R18.H0_H0, R15 ;  /* 0x2000001209127231 */ /* 0x000fc60000000c0f */
[----:B------:R-:W-:Y:S04]  /*0bd0*/  LDS.U16 R15, [R13+0xc00] ;  /* 0x000c00000d0f7984 */ /* 0x000fe80000000400 */
[----:B------:R-:W5:Y:S01]  /*0be0*/  LDS.64 R8, [R12+0x30] ;  /* 0x000030000c087984 */ /* 0x000f620000000a00 */
[----:B------:R-:W-:-:S03]  /*0bf0*/  HFMA2 R18, R4.H0_H0, R21.H0_H0, R18 ;  /* 0x2000001504127231 */ /* 0x000fc60000000812 */
[----:B------:R-:W5:Y:S01]  /*0c00*/  LDS.U16 R21, [R13+0xc80] ;  /* 0x000c80000d157984 */ /* 0x000f620000000400 */
[----:B------:R-:W-:-:S03]  /*0c10*/  HFMA2 R25, R4.H1_H1, R25.H0_H0, R18 ;  /* 0x2000001904197231 */ /* 0x000fc60000000c12 */
[----:B------:R-:W5:Y:S01]  /*0c20*/  LDS.U16 R18, [R13+0xd00] ;  /* 0x000d00000d127984 */ /* 0x000f620000000400 */
[----:B-1----:R-:W-:-:S03]  /*0c30*/  HFMA2 R25, R5.H0_H0, R24.H0_H0, R25 ;  /* 0x2000001805197231 */ /* 0x002fc60000000819 */
[----:B------:R-:W1:Y:S01]  /*0c40*/  LDS.U16 R24, [R13+0xd80] ;  /* 0x000d80000d187984 */ /* 0x000e620000000400 */
[----:B--2---:R-:W-:-:S03]  /*0c50*/  HFMA2 R22, R5.H1_H1, R22.H0_H0, R25 ;  /* 0x2000001605167231 */ /* 0x004fc60000000c19 */
[----:B------:R-:W-:Y:S04]  /*0c60*/  LDS.U16 R25, [R13+0xe00] ;  /* 0x000e00000d197984 */ /* 0x000fe80000000400 */
[----:B------:R-:W2:Y:S01]  /*0c70*/  LDS.64 R4, [R12+0x38] ;  /* 0x000038000c047984 */ /* 0x000ea20000000a00 */
[----:B---3--:R-:W-:-:S03]  /*0c80*/  HFMA2 R22, R6.H0_H0, R19.H0_H0, R22 ;  /* 0x2000001306167231 */ /* 0x008fc60000000816 */
[----:B------:R-:W3:Y:S01]  /*0c90*/  LDS.U16 R19, [R13+0xe80] ;  /* 0x000e80000d137984 */ /* 0x000ee20000000400 */
[----:B----4-:R-:W-:-:S03]  /*0ca0*/  HFMA2 R17, R6.H1_H1, R17.H0_H0, R22 ;  /* 0x2000001106117231 */ /* 0x010fc60000000c16 */
[----:B------:R-:W4:Y:S01]  /*0cb0*/  LDS.U16 R22, [R13+0xf00] ;  /* 0x000f00000d167984 */ /* 0x000f220000000400 */
[----:B0-----:R-:W-:-:S03]  /*0cc0*/  HFMA2 R17, R7.H0_H0, R16.H0_H0, R17 ;  /* 0x2000001007117231 */ /* 0x001fc60000000811 */
[----:B------:R-:W0:Y:S01]  /*0cd0*/  LDS.U16 R16, [R13+0xf80] ;  /* 0x000f80000d107984 */ /* 0x000e220000000400 */
[----:B-----5:R-:W-:-:S03]  /*0ce0*/  HFMA2 R20, R7.H1_H1, R20.H0_H0, R17 ;  /* 0x2000001407147231 */ /* 0x020fc60000000c11 */
[----:B------:R-:W-:Y:S04]  /*0cf0*/  LDS.U16 R17, [R13+0x1000] ;  /* 0x001000000d117984 */ /* 0x000fe80000000400 */
[----:B------:R-:W5:Y:S01]  /*0d00*/  LDS.64 R6, [R12+0x40] ;  /* 0x000040000c067984 */ /* 0x000f620000000a00 */
[----:B------:R-:W-:-:S03]  /*0d10*/  HFMA2 R20, R8.H0_H0, R15.H0_H0, R20 ;  /* 0x2000000f08147231 */ /* 0x000fc60000000814 */
[----:B------:R-:W5:Y:S01]  /*0d20*/  LDS.U16 R15, [R13+0x1080] ;  /* 0x001080000d0f7984 */ /* 0x000f620000000400 */
[----:B------:R-:W-:-:S03]  /*0d30*/  HFMA2 R21, R8.H1_H1, R21.H0_H0, R20 ;  /* 0x2000001508157231 */ /* 0x000fc60000000c14 */
[----:B------:R-:W5:Y:S01]  /*0d40*/  LDS.U16 R20, [R13+0x1100] ;  /* 0x001100000d147984 */ /* 0x000f620000000400 */
[----:B------:R-:W-:-:S03]  /*0d50*/  HFMA2 R21, R9.H0_H0, R18.H0_H0, R21 ;  /* 0x2000001209157231 */ /* 0x000fc60000000815 */
[----:B------:R-:W5:Y:S01]  /*0d60*/  LDS.U16 R18, [R13+0x1180] ;  /* 0x001180000d127984 */ /* 0x000f620000000400 */
[----:B-1----:R-:W-:-:S03]  /*0d70*/  HFMA2 R24, R9.H1_H1, R24.H0_H0, R21 ;  /* 0x2000001809187231 */ /* 0x002fc60000000c15 */
[----:B------:R-:W-:Y:S04]  /*0d80*/  LDS.U16 R21, [R13+0x1200] ;  /* 0x001200000d157984 */ /* 0x000fe80000000400 */
[----:B------:R-:W1:Y:S01]  /*0d90*/  LDS.64 R8, [R12+0x48] ;  /* 0x000048000c087984 */ /* 0x000e620000000a00 */
[----:B--2---:R-:W-:-:S03]  /*0da0*/  HFMA2 R24, R4.H0_H0, R25.H0_H0, R24 ;  /* 0x2000001904187231 */ /* 0x004fc60000000818 */
[----:B------:R-:W2:Y:S01]  /*0db0*/  LDS.U16 R25, [R13+0x1280] ;  /* 0x001280000d197984 */ /* 0x000ea20000000400 */
[----:B---3--:R-:W-:-:S03]  /*0dc0*/  HFMA2 R19, R4.H1_H1, R19.H0_H0, R24 ;  /* 0x2000001304137231 */ /* 0x008fc60000000c18 */
[----:B------:R-:W3:Y:S01]  /*0dd0*/  LDS.U16 R24, [R13+0x1300] ;  /* 0x001300000d187984 */ /* 0x000ee20000000400 */
[----:B----4-:R-:W-:-:S03]  /*0de0*/  HFMA2 R19, R5.H0_H0, R22.H0_H0, R19 ;  /* 0x2000001605137231 */ /* 0x010fc60000000813 */
[----:B------:R-:W4:Y:S01]  /*0df0*/  LDS.U16 R22, [R13+0x1380] ;  /* 0x001380000d167984 */ /* 0x000f220000000400 */
[----:B0-----:R-:W-:-:S03]  /*0e00*/  HFMA2 R16, R5.H1_H1, R16.H0_H0, R19 ;  /* 0x2000001005107231 */ /* 0x001fc60000000c13 */
[----:B------:R-:W-:Y:S04]  /*0e10*/  LDS.U16 R19, [R13+0x1400] ;  /* 0x001400000d137984 */ /* 0x000fe80000000400 */
[----:B------:R-:W0:Y:S01]  /*0e20*/  LDS.64 R4, [R12+0x50] ;  /* 0x000050000c047984 */ /* 0x000e220000000a00 */
[----:B-----5:R-:W-:-:S03]  /*0e30*/  HFMA2 R16, R6.H0_H0, R17.H0_H0, R16 ;  /* 0x2000001106107231 */ /* 0x020fc60000000810 */
[----:B------:R-:W5:Y:S01]  /*0e40*/  LDS.U16 R17, [R13+0x1480] ;  /* 0x001480000d117984 */ /* 0x000f620000000400 */
[----:B------:R-:W-:-:S03]  /*0e50*/  HFMA2 R15, R6.H1_H1, R15.H0_H0, R16 ;  /* 0x2000000f060f7231 */ /* 0x000fc60000000c10 */
[----:B------:R-:W5:Y:S01]  /*0e60*/  LDS.U16 R26, [R13+0x1500] ;  /* 0x001500000d1a7984 */ /* 0x000f620000000400 */
[----:B------:R-:W-:-:S03]  /*0e70*/  HFMA2 R15, R7.H0_H0, R20.H0_H0, R15 ;  /* 0x20000014070f7231 */ /* 0x000fc6000000080f */
[----:B------:R-:W5:Y:S01]  /*0e80*/  LDS.U16 R16, [R13+0x1580] ;  /* 0x001580000d107984 */ /* 0x000f620000000400 */
[----:B------:R-:W-:-:S03]  /*0e90*/  HFMA2 R18, R7.H1_H1, R18.H0_H0, R15 ;  /* 0x2000001207127231 */ /* 0x000fc60000000c0f */
        /* <DEDUP_REMOVED lines=44> */
[----:B--2---:R-:W-:-:S04]  /*1160*/  HFMA2 R16, R5.H1_H1, R18.H0_H0, R16 ;  /* 0x2000001205107231 */ /* 0x004fc80000000c10 */
[----:B---3--:R-:W-:-:S04]  /*1170*/  HFMA2 R15, R6.H0_H0, R15.H0_H0, R16 ;  /* 0x2000000f060f7231 */ /* 0x008fc80000000810 */
[----:B----4-:R-:W-:-:S04]  /*1180*/  HFMA2 R15, R6.H1_H1, R21.H0_H0, R15 ;  /* 0x20000015060f7231 */ /* 0x010fc80000000c0f */
[----:B0-----:R-:W-:-:S04]  /*1190*/  HFMA2 R15, R7.H0_H0, R20.H0_H0, R15 ;  /* 0x20000014070f7231 */ /* 0x001fc8000000080f */
[----:B-----5:R-:W-:-:S04]  /*11a0*/  HFMA2 R15, R7.H1_H1, R22.H0_H0, R15 ;  /* 0x20000016070f7231 */ /* 0x020fc80000000c0f */
[----:B------:R-:W-:-:S04]  /*11b0*/  HFMA2 R15, R8.H0_H0, R19.H0_H0, R15 ;  /* 0x20000013080f7231 */ /* 0x000fc8000000080f */
[----:B------:R-:W-:-:S04]  /*11c0*/  HFMA2 R15, R8.H1_H1, R17.H0_H0, R15 ;  /* 0x20000011080f7231 */ /* 0x000fc80000000c0f */
[----:B------:R-:W-:-:S04]  /*11d0*/  HFMA2 R15, R9.H0_H0, R24.H0_H0, R15 ;  /* 0x20000018090f7231 */ /* 0x000fc8000000080f */
[----:B-1----:R-:W-:-:S07]  /*11e0*/  HFMA2 R15, R9.H1_H1, R4.H0_H0, R15 ;  /* 0x20000004090f7231 */ /* 0x002fce0000000c0f */
.L_x_10:
[----:B------:R-:W-:Y:S05]  /*11f0*/  BSYNC.RECONVERGENT B0 ;  /* 0x0000000000007941 */ /* 0x000fea0003800200 */
.L_x_9:
[----:B------:R-:W-:Y:S01]  /*1200*/  BAR.SYNC.DEFER_BLOCKING 0x0 ;  /* 0x0000000000007b1d */ /* 0x000fe20000010000 */
[----:B------:R-:W-:Y:S01]  /*1210*/  UIADD3 UR4, UP0, UPT, UR4, 0x1, URZ ;  /* 0x0000000104047890 */ /* 0x000fe2000ff1e0ff */
[----:B------:R-:W-:Y:S02]  /*1220*/  IADD3 R14, PT, PT, R14, 0x40, RZ ;  /* 0x000000400e0e7810 */ /* 0x000fe40007ffe0ff */
[----:B------:R-:W-:Y:S01]  /*1230*/  IADD3 R23, PT, PT, R23, 0x40, RZ ;  /* 0x0000004017177810 */ /* 0x000fe20007ffe0ff */
[----:B------:R-:W-:Y:S02]  /*1240*/  UIADD3.X UR5, UPT, UPT, URZ, UR5, URZ, UP0, !UPT ;  /* 0x00000005ff057290 */ /* 0x000fe400087fe4ff */
[----:B------:R-:W-:-:S04]  /*1250*/  UISETP.GT.U32.AND UP0, UPT, UR6, UR4, UPT ;  /* 0x000000040600728c */ /* 0x000fc8000bf04070 */
[----:B------:R-:W-:-:S09]  /*1260*/  UISETP.GT.U32.AND.EX UP0, UPT, UR7, UR5, UPT, UP0 ;  /* 0x000000050700728c */ /* 0x000fd2000bf04100 */
[----:B------:R-:W-:Y:S05]  /*1270*/  BRA.U UP0, `(.L_x_11) ;  /* 0xfffffff100107547 */ /* 0x000fea000b83ffff */
.L_x_0:
[----:B------:R-:W2:Y:S01]  /*1280*/  LDCU.64 UR8, c[0x0][0x3a0] ;  /* 0x00007400ff0877ac */ /* 0x000ea20008000a00 */
[----:B------:R-:W-:Y:S01]  /*1290*/  SHF.R.S32.HI R5, RZ, 0x1f, R2 ;  /* 0x0000001fff057819 */ /* 0x000fe20000011402 */
[----:B------:R-:W3:Y:S01]  /*12a0*/  LDCU.64 UR12, c[0x0][0x398] ;  /* 0x00007300ff0c77ac */ /* 0x000ee20008000a00 */
[----:B--2---:R-:W-:Y:S02]  /*12b0*/  ISETP.GE.U32.AND P0, PT, R2, UR8, PT ;  /* 0x0000000802007c0c */ /* 0x004fe4000bf06070 */
[----:B---3--:R-:W-:Y:S02]  /*12c0*/  ISETP.GE.U32.AND P1, PT, R11, UR12, PT ;  /* 0x0000000c0b007c0c */ /* 0x008fe4000bf26070 */
[----:B------:R-:W-:-:S04]  /*12d0*/  ISETP.GE.U32.AND.EX P0, PT, R5, UR9, PT, P0 ;  /* 0x0000000905007c0c */ /* 0x000fc8000bf06100 */
[----:B------:R-:W-:-:S13]  /*12e0*/  ISETP.GE.U32.OR.EX P0, PT, RZ, UR13, P0, P1 ;  /* 0x0000000dff007c0c */ /* 0x000fda0008706510 */
[----:B------:R-:W-:Y:S05]  /*12f0*/  @P0 EXIT ;  /* 0x000000000000094d */ /* 0x000fea0003800000 */
[----:B------:R-:W2:Y:S01]  /*1300*/  LDCU.64 UR4, c[0x0][0x390] ;  /* 0x00007200ff0477ac */ /* 0x000ea20008000a00 */
[----:B0-----:R-:W-:Y:S01]  /*1310*/  MOV R4, R2 ;  /* 0x0000000200047202 */ /* 0x001fe20000000f00 */
[--C-:B-1----:R-:W-:Y:S02]  /*1320*/  HADD2.F32 R0, -RZ, R15.reuse.H0_H0 ;  /* 0x2000000fff007230 */ /* 0x102fe40000004100 */
[----:B------:R-:W-:Y:S02]  /*1330*/  HADD2.F32 R15, -RZ, R15.H1_H1 ;  /* 0x3000000fff0f7230 */ /* 0x000fe40000004100 */
[----:B------:R-:W-:-:S04]  /*1340*/  IMAD.WIDE.U32 R2, R11, UR8, R4 ;  /* 0x000000080b027c25 */ /* 0x000fc8000f8e0004 */
[----:B------:R-:W-:Y:S01]  /*1350*/  FADD R0, R0, R15 ;  /* 0x0000000f00007221 */ /* 0x000fe20000000000 */
[----:B------:R-:W-:-:S04]  /*1360*/  IMAD R11, R11, UR9, R3 ;  /* 0x000000090b0b7c24 */ /* 0x000fc8000f8e0203 */
[----:B------:R-:W-:Y:S02]  /*1370*/  F2FP.F16.F32.PACK_AB R0, RZ, R0 ;  /* 0x00000000ff00723e */ /* 0x000fe400000000ff */
[----:B--2---:R-:W-:-:S04]  /*1380*/  LEA R4, P0, R2, UR4, 0x1 ;  /* 0x0000000402047c11 */ /* 0x004fc8000f8008ff */
[----:B------:R-:W-:-:S05]  /*1390*/  LEA.HI.X R5, R2, UR5, R11, 0x1, P0 ;  /* 0x0000000502057c11 */ /* 0x000fca00080f0c0b */
[----:B------:R-:W-:Y:S01]  /*13a0*/  STG.E.U16 desc[UR10][R4.64], R0 ;  /* 0x0000000004007986 */ /* 0x000fe2000c10150a */
[----:B------:R-:W-:Y:S05]  /*13b0*/  EXIT ;  /* 0x000000000000794d */ /* 0x000fea0003800000 */
.L_x_12:
[----:B------:R-:W-:-:S00]  /*13c0*/  BRA `(.L_x_12) ;  /* 0xfffffffc00fc7947 */ /* 0x000fc0000383ffff */
[----:B------:R-:W-:-:S00]  /*13d0*/  NOP ;  /* 0x0000000000007918 */ /* 0x000fc00000000000 */
        /* <DEDUP_REMOVED lines=10> */
.L_x_13:


//--------------------- .nv.shared._Z18matrixMulKernelOptPK6__halfS1_PS_mmm --------------------------
	.section	.nv.shared._Z18matrixMulKernelOptPK6__halfS1_PS_mmm,"aw",@nobits
	.sectionflags	@""
	.align	2
.nv.shared._Z18matrixMulKernelOptPK6__halfS1_PS_mmm:
	.zero		17408


//--------------------- .nv.shared.reserved.0     --------------------------
	.section	.nv.shared.reserved.0,"aw",@nobits
	.weak		__nv_reservedSMEM_offset_0_alias
	.size		__nv_reservedSMEM_offset_0_alias, 0, 64
	.other		__nv_reservedSMEM_offset_0_alias,@"STO_CUDA_RESERVED_SHARED STV_DEFAULT"
__nv_reservedSMEM_offset_0_alias:
	.zero		0
	.zero		64


//--------------------- .nv.constant0._Z18matrixMulKernelOptPK6__halfS1_PS_mmm --------------------------
	.section	.nv.constant0._Z18matrixMulKernelOptPK6__halfS1_PS_mmm,"a",@progbits
	.sectionflags	@""
	.align	4
.nv.constant0._Z18matrixMulKernelOptPK6__halfS1_PS_mmm:
	.zero		944


//--------------------- SYMBOLS --------------------------

	.type		.nv.reservedSmem.offset0,@object
	.size		.nv.reservedSmem.offset0,0x4
	.type		.nv.reservedSmem.cap,@object
	.size		.nv.reservedSmem.cap,0x4
